	.target	sm_90a

	.elftype	@"ET_EXEC"


//--------------------- .note.nv.tkinfo           --------------------------
	.section	.note.nv.tkinfo,"",@"SHT_NOTE"
	.sectionflags	@"SHF_NOTE_NV_TKINFO"
	.tkinfo
        /*0018*/ 	.word	0x00000002
        /*0030*/ 	.string	""
        /*0030*/ 	.string	"ptxas"
        /*0030*/ 	.string	"Cuda compilation tools, release 13.0, V13.0.88"
        /*0030*/ 	.string	"Build cuda_13.0.r13.0/compiler.36424714_0"
        /*0030*/ 	.string	"-arch sm_90a -m 64 "



//--------------------- .note.nv.cuinfo           --------------------------
	.section	.note.nv.cuinfo,"",@"SHT_NOTE"
	.sectionflags	@"SHF_NOTE_NV_CUINFO"
        /*0018*/ 	.short	0x0002
        /*001a*/ 	.short	0x005a
        /*001c*/ 	.short	0x0082
	.zero		2


//--------------------- .nv.info                  --------------------------
	.section	.nv.info,"",@"SHT_CUDA_INFO"
	.align	4


	//----- nvinfo : EIATTR_REGCOUNT
	.align		4
        /*0000*/ 	.byte	0x04, 0x2f
        /*0002*/ 	.short	(.L_15 - .L_14)
	.align		4
.L_14:
        /*0004*/ 	.word	index@(_ZN7cutlass13device_kernelINS_4gemm6kernel13GemmUniversalIN4cute5tupleIJiiiiEEENS1_10collective13CollectiveMmaINS1_34MainloopSm90TmaGmmaWarpSpecializedILi2ENS5_IJNS4_1CILi8EEENSA_ILi1EEESC_EEENS1_32KernelTmaWarpSpecializedPingpongEEENS5_IJNSA_ILi64EEENSA_ILi256EEENSA_ILi128EEEEEENS_10bfloat16_tENS5_IJlSC_lEEESK_SL_NS4_8TiledMMAINS4_8MMA_AtomIJNS4_4SM904GMMA28MMA_64x256x16_F32BF16BF16_SSILNSP_5MajorE0ELSR_0ELNSP_7ScaleInE1ELSS_1EEEEEENS4_6LayoutINS5_IJSC_SC_SC_EEENS5_IJNSA_ILi0EEESX_SX_EEEEENS5_IJNS4_10UnderscoreES10_S10_EEEEENS4_13SM90_TMA_LOADENS4_14ComposedLayoutINS4_7SwizzleILi3ELi4ELi3EEENS4_18smem_ptr_flag_bitsILi16EEENSV_INS5_IJSB_SG_EEENS5_IJSG_SC_EEEEEEEvNS4_8identityENS4_23SM90_TMA_LOAD_MULTICASTES1C_vS1D_EENS_8epilogue10collective6detail29Sm90TmaWarpSpecializedAdapterINS1H_15DefaultEpilogueISK_SL_SL_NS1G_6thread17LinearCombinationISK_Li1EffLNS1L_9ScaleType4KindE0ELNS_15FloatRoundStyleE2ESK_EENS1_15EpilogueDefaultEEEEEvvEEEEvNT_6ParamsE)
        /*0008*/ 	.word	0x000000a8


	//----- nvinfo : EIATTR_FRAME_SIZE
	.align		4
.L_15:
        /*000c*/ 	.byte	0x04, 0x11
        /*000e*/ 	.short	(.L_17 - .L_16)
	.align		4
.L_16:
        /*0010*/ 	.word	index@(_ZN7cutlass13device_kernelINS_4gemm6kernel13GemmUniversalIN4cute5tupleIJiiiiEEENS1_10collective13CollectiveMmaINS1_34MainloopSm90TmaGmmaWarpSpecializedILi2ENS5_IJNS4_1CILi8EEENSA_ILi1EEESC_EEENS1_32KernelTmaWarpSpecializedPingpongEEENS5_IJNSA_ILi64EEENSA_ILi256EEENSA_ILi128EEEEEENS_10bfloat16_tENS5_IJlSC_lEEESK_SL_NS4_8TiledMMAINS4_8MMA_AtomIJNS4_4SM904GMMA28MMA_64x256x16_F32BF16BF16_SSILNSP_5MajorE0ELSR_0ELNSP_7ScaleInE1ELSS_1EEEEEENS4_6LayoutINS5_IJSC_SC_SC_EEENS5_IJNSA_ILi0EEESX_SX_EEEEENS5_IJNS4_10UnderscoreES10_S10_EEEEENS4_13SM90_TMA_LOADENS4_14ComposedLayoutINS4_7SwizzleILi3ELi4ELi3EEENS4_18smem_ptr_flag_bitsILi16EEENSV_INS5_IJSB_SG_EEENS5_IJSG_SC_EEEEEEEvNS4_8identityENS4_23SM90_TMA_LOAD_MULTICASTES1C_vS1D_EENS_8epilogue10collective6detail29Sm90TmaWarpSpecializedAdapterINS1H_15DefaultEpilogueISK_SL_SL_NS1G_6thread17LinearCombinationISK_Li1EffLNS1L_9ScaleType4KindE0ELNS_15FloatRoundStyleE2ESK_EENS1_15EpilogueDefaultEEEEEvvEEEEvNT_6ParamsE)
        /*0014*/ 	.word	0x00000000


	//----- nvinfo : EIATTR_MIN_STACK_SIZE
	.align		4
.L_17:
        /*0018*/ 	.byte	0x04, 0x12
        /*001a*/ 	.short	(.L_19 - .L_18)
	.align		4
.L_18:
        /*001c*/ 	.word	index@(_ZN7cutlass13device_kernelINS_4gemm6kernel13GemmUniversalIN4cute5tupleIJiiiiEEENS1_10collective13CollectiveMmaINS1_34MainloopSm90TmaGmmaWarpSpecializedILi2ENS5_IJNS4_1CILi8EEENSA_ILi1EEESC_EEENS1_32KernelTmaWarpSpecializedPingpongEEENS5_IJNSA_ILi64EEENSA_ILi256EEENSA_ILi128EEEEEENS_10bfloat16_tENS5_IJlSC_lEEESK_SL_NS4_8TiledMMAINS4_8MMA_AtomIJNS4_4SM904GMMA28MMA_64x256x16_F32BF16BF16_SSILNSP_5MajorE0ELSR_0ELNSP_7ScaleInE1ELSS_1EEEEEENS4_6LayoutINS5_IJSC_SC_SC_EEENS5_IJNSA_ILi0EEESX_SX_EEEEENS5_IJNS4_10UnderscoreES10_S10_EEEEENS4_13SM90_TMA_LOADENS4_14ComposedLayoutINS4_7SwizzleILi3ELi4ELi3EEENS4_18smem_ptr_flag_bitsILi16EEENSV_INS5_IJSB_SG_EEENS5_IJSG_SC_EEEEEEEvNS4_8identityENS4_23SM90_TMA_LOAD_MULTICASTES1C_vS1D_EENS_8epilogue10collective6detail29Sm90TmaWarpSpecializedAdapterINS1H_15DefaultEpilogueISK_SL_SL_NS1G_6thread17LinearCombinationISK_Li1EffLNS1L_9ScaleType4KindE0ELNS_15FloatRoundStyleE2ESK_EENS1_15EpilogueDefaultEEEEEvvEEEEvNT_6ParamsE)
        /*0020*/ 	.word	0x00000000
.L_19:


//--------------------- .nv.compat                --------------------------
	.section	.nv.compat,"",@"SHT_CUDA_COMPAT_INFO"
	.align	4
        /*0000*/ 	.byte	0x02, 0x09, 0x01, 0x00, 0x02, 0x02, 0x04, 0x00, 0x02, 0x05, 0x05, 0x00, 0x03, 0x07, 0x01, 0x01
        /*0010*/ 	.byte	0x02, 0x03, 0x01, 0x00, 0x02, 0x06, 0x01, 0x00, 0x04, 0x0b, 0x08, 0x00, 0x00, 0x00, 0x00, 0x00
        /*0020*/ 	.byte	0x00, 0x00, 0x00, 0x00


//--------------------- .nv.info._ZN7cutlass13device_kernelINS_4gemm6kernel13GemmUniversalIN4cute5tupleIJiiiiEEENS1_10collective13CollectiveMmaINS1_34MainloopSm90TmaGmmaWarpSpecializedILi2ENS5_IJNS4_1CILi8EEENSA_ILi1EEESC_EEENS1_32KernelTmaWarpSpecializedPingpongEEENS5_IJNSA_ILi64EEENSA_ILi256EEENSA_ILi128EEEEEENS_10bfloat16_tENS5_IJlSC_lEEESK_SL_NS4_8TiledMMAINS4_8MMA_AtomIJNS4_4SM904GMMA28MMA_64x256x16_F32BF16BF16_SSILNSP_5MajorE0ELSR_0ELNSP_7ScaleInE1ELSS_1EEEEEENS4_6LayoutINS5_IJSC_SC_SC_EEENS5_IJNSA_ILi0EEESX_SX_EEEEENS5_IJNS4_10UnderscoreES10_S10_EEEEENS4_13SM90_TMA_LOADENS4_14ComposedLayoutINS4_7SwizzleILi3ELi4ELi3EEENS4_18smem_ptr_flag_bitsILi16EEENSV_INS5_IJSB_SG_EEENS5_IJSG_SC_EEEEEEEvNS4_8identityENS4_23SM90_TMA_LOAD_MULTICASTES1C_vS1D_EENS_8epilogue10collective6detail29Sm90TmaWarpSpecializedAdapterINS1H_15DefaultEpilogueISK_SL_SL_NS1G_6thread17LinearCombinationISK_Li1EffLNS1L_9ScaleType4KindE0ELNS_15FloatRoundStyleE2ESK_EENS1_15EpilogueDefaultEEEEEvvEEEEvNT_6ParamsE --------------------------
	.section	.nv.info._ZN7cutlass13device_kernelINS_4gemm6kernel13GemmUniversalIN4cute5tupleIJiiiiEEENS1_10collective13CollectiveMmaINS1_34MainloopSm90TmaGmmaWarpSpecializedILi2ENS5_IJNS4_1CILi8EEENSA_ILi1EEESC_EEENS1_32KernelTmaWarpSpecializedPingpongEEENS5_IJNSA_ILi64EEENSA_ILi256EEENSA_ILi128EEEEEENS_10bfloat16_tENS5_IJlSC_lEEESK_SL_NS4_8TiledMMAINS4_8MMA_AtomIJNS4_4SM904GMMA28MMA_64x256x16_F32BF16BF16_SSILNSP_5MajorE0ELSR_0ELNSP_7ScaleInE1ELSS_1EEEEEENS4_6LayoutINS5_IJSC_SC_SC_EEENS5_IJNSA_ILi0EEESX_SX_EEEEENS5_IJNS4_10UnderscoreES10_S10_EEEEENS4_13SM90_TMA_LOADENS4_14ComposedLayoutINS4_7SwizzleILi3ELi4ELi3EEENS4_18smem_ptr_flag_bitsILi16EEENSV_INS5_IJSB_SG_EEENS5_IJSG_SC_EEEEEEEvNS4_8identityENS4_23SM90_TMA_LOAD_MULTICASTES1C_vS1D_EENS_8epilogue10collective6detail29Sm90TmaWarpSpecializedAdapterINS1H_15DefaultEpilogueISK_SL_SL_NS1G_6thread17LinearCombinationISK_Li1EffLNS1L_9ScaleType4KindE0ELNS_15FloatRoundStyleE2ESK_EENS1_15EpilogueDefaultEEEEEvvEEEEvNT_6ParamsE,"",@"SHT_CUDA_INFO"
	.sectionflags	@""
	.align	4


	//----- nvinfo : EIATTR_CUDA_API_VERSION
	.align		4
        /*0000*/ 	.byte	0x04, 0x37
        /*0002*/ 	.short	(.L_21 - .L_20)
.L_20:
        /*0004*/ 	.word	0x00000082


	//----- nvinfo : EIATTR_KPARAM_INFO
	.align		4
.L_21:
        /*0008*/ 	.byte	0x04, 0x17
        /*000a*/ 	.short	(.L_23 - .L_22)
.L_22:
        /*000c*/ 	.word	0x00000000
        /*0010*/ 	.short	0x0000
        /*0012*/ 	.short	0x0070
        /*0014*/ 	.byte	0x00, 0xf0, 0x01, 0x10


	//----- nvinfo : EIATTR_SPARSE_MMA_MASK
	.align		4
.L_23:
        /*0018*/ 	.byte	0x03, 0x50
        /*001a*/ 	.short	0x0000


	//----- nvinfo : EIATTR_MAXREG_COUNT
	.align		4
        /*001c*/ 	.byte	0x03, 0x1b
        /*001e*/ 	.short	0x00a8


	//----- nvinfo : EIATTR_NUM_BARRIERS
	.align		4
        /*0020*/ 	.byte	0x02, 0x4c
        /*0022*/ 	.byte	0x01
	.zero		1


	//----- nvinfo : EIATTR_EXTERNS
	.align		4
        /*0024*/ 	.byte	0x04, 0x0f
        /*0026*/ 	.short	(.L_25 - .L_24)


	//   ....[0]....
	.align		4
.L_24:
        /*0028*/ 	.word	index@(__assertfail)


	//----- nvinfo : EIATTR_MERCURY_ISA_VERSION
	.align		4
.L_25:
        /*002c*/ 	.byte	0x03, 0x5f
        /*002e*/ 	.short	0x0101


	//----- nvinfo : EIATTR_INT_WARP_WIDE_INSTR_OFFSETS
	.align		4
        /*0030*/ 	.byte	0x04, 0x31
        /*0032*/ 	.short	(.L_27 - .L_26)


	//   ....[0]....
.L_26:
        /*0034*/ 	.word	0x000005d0


	//   ....[1]....
        /*0038*/ 	.word	0x00000610


	//   ....[2]....
        /*003c*/ 	.word	0x00000640


	//   ....[3]....
        /*0040*/ 	.word	0x00000690


	//   ....[4]....
        /*0044*/ 	.word	0x000006a0


	//   ....[5]....
        /*0048*/ 	.word	0x000006c0


	//   ....[6]....
        /*004c*/ 	.word	0x000007b0


	//   ....[7]....
        /*0050*/ 	.word	0x000007d0


	//   ....[8]....
        /*0054*/ 	.word	0x00002570


	//----- nvinfo : EIATTR_COOP_GROUP_MASK_REGIDS
	.align		4
.L_27:
        /*0058*/ 	.byte	0x04, 0x29
        /*005a*/ 	.short	(.L_29 - .L_28)


	//   ....[0]....
.L_28:
        /*005c*/ 	.word	0xffffffff


	//   ....[1]....
        /*0060*/ 	.word	0xffffffff


	//   ....[2]....
        /*0064*/ 	.word	0xffffffff


	//   ....[3]....
        /*0068*/ 	.word	0xffffffff


	//   ....[4]....
        /*006c*/ 	.word	0xffffffff


	//   ....[5]....
        /*0070*/ 	.word	0xffffffff


	//   ....[6]....
        /*0074*/ 	.word	0xffffffff


	//----- nvinfo : EIATTR_COOP_GROUP_INSTR_OFFSETS
	.align		4
.L_29:
        /*0078*/ 	.byte	0x04, 0x28
        /*007a*/ 	.short	(.L_31 - .L_30)


	//   ....[0]....
.L_30:
        /*007c*/ 	.word	0x00000060


	//   ....[1]....
        /*0080*/ 	.word	0x00000080


	//   ....[2]....
        /*0084*/ 	.word	0x00000180


	//   ....[3]....
        /*0088*/ 	.word	0x000003a0


	//   ....[4]....
        /*008c*/ 	.word	0x000003f0


	//   ....[5]....
        /*0090*/ 	.word	0x000005b0


	//   ....[6]....
        /*0094*/ 	.word	0x00000940


	//----- nvinfo : EIATTR_REG_RECONFIG
	.align		4
.L_31:
        /*0098*/ 	.byte	0x01, 0x54
	.zero		2


	//----- nvinfo : EIATTR_SYSCALL_OFFSETS
	.align		4
        /*009c*/ 	.byte	0x04, 0x46
        /*009e*/ 	.short	(.L_33 - .L_32)


	//   ....[0]....
.L_32:
        /*00a0*/ 	.word	0x00001890


	//----- nvinfo : EIATTR_MBARRIER_INSTR_OFFSETS
	.align		4
.L_33:
        /*00a4*/ 	.byte	0x04, 0x39
        /*00a6*/ 	.short	(.L_35 - .L_34)


	//   ....[0]....
.L_34:
        /*00a8*/ 	.word	0x00000330
        /*00ac*/ 	.word	0x000000ff
        /*00b0*/ 	.word	0x00000000
        /*00b4*/ 	.short	0x0100
        /*00b6*/ 	.byte	0x07
	.zero		1


	//   ....[1]....
        /*00b8*/ 	.word	0x00000340
        /*00bc*/ 	.word	0x000000ff
        /*00c0*/ 	.word	0x00000010
        /*00c4*/ 	.short	0x0100
        /*00c6*/ 	.byte	0x07
	.zero		1


	//   ....[2]....
        /*00c8*/ 	.word	0x00000350
        /*00cc*/ 	.word	0x000000ff
        /*00d0*/ 	.word	0x00000008
        /*00d4*/ 	.short	0x0100
        /*00d6*/ 	.byte	0x07
	.zero		1


	//   ....[3]....
        /*00d8*/ 	.word	0x00000360
        /*00dc*/ 	.word	0x000000ff
        /*00e0*/ 	.word	0x00000018
        /*00e4*/ 	.short	0x0100
        /*00e6*/ 	.byte	0x07
	.zero		1


	//   ....[4]....
        /*00e8*/ 	.word	0x00000820
        /*00ec*/ 	.word	0x000000ff
        /*00f0*/ 	.word	0x00000050
        /*00f4*/ 	.short	0x0100
        /*00f6*/ 	.byte	0x0c
	.zero		1


	//   ....[5]....
        /*00f8*/ 	.word	0x00000860
        /*00fc*/ 	.word	0x000000ff
        /*0100*/ 	.word	0x00000058
        /*0104*/ 	.short	0x0100
        /*0106*/ 	.byte	0x0c
	.zero		1


	//   ....[6]....
        /*0108*/ 	.word	0x00000890
        /*010c*/ 	.word	0x000000ff
        /*0110*/ 	.word	0x00000030
        /*0114*/ 	.short	0x0100
        /*0116*/ 	.byte	0x0d
	.zero		1


	//   ....[7]....
        /*0118*/ 	.word	0x000008d0
        /*011c*/ 	.word	0x000000ff
        /*0120*/ 	.word	0x00000038
        /*0124*/ 	.short	0x0100
        /*0126*/ 	.byte	0x0d
	.zero		1


	//   ....[8]....
        /*0128*/ 	.word	0x000008e0
        /*012c*/ 	.word	0x000000ff
        /*0130*/ 	.word	0x00000040
        /*0134*/ 	.short	0x0100
        /*0136*/ 	.byte	0x0d
	.zero		1


	//   ....[9]....
        /*0138*/ 	.word	0x000008f0
        /*013c*/ 	.word	0x000000ff
        /*0140*/ 	.word	0x00000048
        /*0144*/ 	.short	0x0100
        /*0146*/ 	.byte	0x0d
	.zero		1


	//   ....[10]....
        /*0148*/ 	.word	0x00001770
        /*014c*/ 	.word	0x0000009d
        /*0150*/ 	.word	0x00000000
        /*0154*/ 	.short	0x010a
        /*0156*/ 	.byte	0x2d
	.zero		1


	//   ....[11]....
        /*0158*/ 	.word	0x00001920
        /*015c*/ 	.word	0x00000003
        /*0160*/ 	.word	0x00000000
        /*0164*/ 	.short	0x010a
        /*0166*/ 	.byte	0x3f
	.zero		1


	//   ....[12]....
        /*0168*/ 	.word	0x00001980
        /*016c*/ 	.word	0x00000003
        /*0170*/ 	.word	0x00000000
        /*0174*/ 	.short	0x010a
        /*0176*/ 	.byte	0x3f
	.zero		1


	//   ....[13]....
        /*0178*/ 	.word	0x00001f10
        /*017c*/ 	.word	0x000000ff
        /*0180*/ 	.word	0x00000000
        /*0184*/ 	.short	0x010a
        /*0186*/ 	.byte	0x07
	.zero		1


	//   ....[14]....
        /*0188*/ 	.word	0x00001f50
        /*018c*/ 	.word	0x000000ff
        /*0190*/ 	.word	0x00000000
        /*0194*/ 	.short	0x010a
        /*0196*/ 	.byte	0x07
	.zero		1


	//   ....[15]....
        /*0198*/ 	.word	0x000023f0
        /*019c*/ 	.word	0x00000004
        /*01a0*/ 	.word	0x00000000
        /*01a4*/ 	.short	0x0101
        /*01a6*/ 	.byte	0x3f
	.zero		1


	//   ....[16]....
        /*01a8*/ 	.word	0x000024f0
        /*01ac*/ 	.word	0x0000009e
        /*01b0*/ 	.word	0x00000000
        /*01b4*/ 	.short	0x0101
        /*01b6*/ 	.byte	0x2e
	.zero		1


	//   ....[17]....
        /*01b8*/ 	.word	0x000025f0
        /*01bc*/ 	.word	0x00000000
        /*01c0*/ 	.word	0x00000000
        /*01c4*/ 	.short	0x0101
        /*01c6*/ 	.byte	0x3f
	.zero		1


	//   ....[18]....
        /*01c8*/ 	.word	0x000026b0
        /*01cc*/ 	.word	0x0000009d
        /*01d0*/ 	.word	0x00000010
        /*01d4*/ 	.short	0x010a
        /*01d6*/ 	.byte	0x2d
	.zero		1


	//   ....[19]....
        /*01d8*/ 	.word	0x0000a470
        /*01dc*/ 	.word	0x000000a0
        /*01e0*/ 	.word	0x00000000
        /*01e4*/ 	.short	0x0101
        /*01e6*/ 	.byte	0x2e
	.zero		1


	//   ....[20]....
        /*01e8*/ 	.word	0x0000aea0
        /*01ec*/ 	.word	0x0000000c
        /*01f0*/ 	.word	0x00000010
        /*01f4*/ 	.short	0x010a
        /*01f6*/ 	.byte	0x3f
	.zero		1


	//   ....[21]....
        /*01f8*/ 	.word	0x0000b320
        /*01fc*/ 	.word	0x00000003
        /*0200*/ 	.word	0x00000058
        /*0204*/ 	.short	0x0101
        /*0206*/ 	.byte	0x3f
	.zero		1


	//   ....[22]....
        /*0208*/ 	.word	0x0000ba90
        /*020c*/ 	.word	0x00000007
        /*0210*/ 	.word	0x00000000
        /*0214*/ 	.short	0x010a
        /*0216*/ 	.byte	0x3f
	.zero		1


	//   ....[23]....
        /*0218*/ 	.word	0x0000bb10
        /*021c*/ 	.word	0x00000003
        /*0220*/ 	.word	0x00000000
        /*0224*/ 	.short	0x010a
        /*0226*/ 	.byte	0x3f
	.zero		1


	//   ....[24]....
        /*0228*/ 	.word	0x0000bb70
        /*022c*/ 	.word	0x0000009f
        /*0230*/ 	.word	0x00000000
        /*0234*/ 	.short	0x010a
        /*0236*/ 	.byte	0x3f
	.zero		1


	//   ....[25]....
        /*0238*/ 	.word	0x0000bbc0
        /*023c*/ 	.word	0x00000003
        /*0240*/ 	.word	0x00000000
        /*0244*/ 	.short	0x010a
        /*0246*/ 	.byte	0x3f
	.zero		1


	//   ....[26]....
        /*0248*/ 	.word	0x0000bc20
        /*024c*/ 	.word	0x00000005
        /*0250*/ 	.word	0x00000000
        /*0254*/ 	.short	0x010a
        /*0256*/ 	.byte	0x3f
	.zero		1


	//   ....[27]....
        /*0258*/ 	.word	0x0000bc70
        /*025c*/ 	.word	0x0000009f
        /*0260*/ 	.word	0x00000010
        /*0264*/ 	.short	0x010a
        /*0266*/ 	.byte	0x3f
	.zero		1


	//   ....[28]....
        /*0268*/ 	.word	0x0000bd40
        /*026c*/ 	.word	0x0000000c
        /*0270*/ 	.word	0x00000010
        /*0274*/ 	.short	0x010a
        /*0276*/ 	.byte	0x3f
	.zero		1


	//   ....[29]....
        /*0278*/ 	.word	0x0000be10
        /*027c*/ 	.word	0x00000007
        /*0280*/ 	.word	0x00000000
        /*0284*/ 	.short	0x010a
        /*0286*/ 	.byte	0x3f
	.zero		1


	//----- nvinfo : EIATTR_NUM_MBARRIERS
	.align		4
.L_35:
        /*0288*/ 	.byte	0x03, 0x38
        /*028a*/ 	.short	0x000a


	//----- nvinfo : EIATTR_EXIT_INSTR_OFFSETS
	.align		4
        /*028c*/ 	.byte	0x04, 0x1c
        /*028e*/ 	.short	(.L_37 - .L_36)


	//   ....[0]....
.L_36:
        /*0290*/ 	.word	0x00001450


	//   ....[1]....
        /*0294*/ 	.word	0x000014b0


	//   ....[2]....
        /*0298*/ 	.word	0x0000ab80


	//   ....[3]....
        /*029c*/ 	.word	0x0000abb0


	//   ....[4]....
        /*02a0*/ 	.word	0x0000bb60


	//----- nvinfo : EIATTR_MAX_THREADS
	.align		4
.L_37:
        /*02a4*/ 	.byte	0x04, 0x05
        /*02a6*/ 	.short	(.L_39 - .L_38)
.L_38:
        /*02a8*/ 	.word	0x00000180
        /*02ac*/ 	.word	0x00000001
        /*02b0*/ 	.word	0x00000001


	//----- nvinfo : EIATTR_CRS_STACK_SIZE
	.align		4
.L_39:
        /*02b4*/ 	.byte	0x04, 0x1e
        /*02b6*/ 	.short	(.L_41 - .L_40)
.L_40:
        /*02b8*/ 	.word	0x00000000


	//----- nvinfo : EIATTR_CBANK_PARAM_SIZE
	.align		4
.L_41:
        /*02bc*/ 	.byte	0x03, 0x19
        /*02be*/ 	.short	0x0470


	//----- nvinfo : EIATTR_PARAM_CBANK
	.align		4
        /*02c0*/ 	.byte	0x04, 0x0a
        /*02c2*/ 	.short	(.L_43 - .L_42)
	.align		4
.L_42:
        /*02c4*/ 	.word	index@(.nv.constant0._ZN7cutlass13device_kernelINS_4gemm6kernel13GemmUniversalIN4cute5tupleIJiiiiEEENS1_10collective13CollectiveMmaINS1_34MainloopSm90TmaGmmaWarpSpecializedILi2ENS5_IJNS4_1CILi8EEENSA_ILi1EEESC_EEENS1_32KernelTmaWarpSpecializedPingpongEEENS5_IJNSA_ILi64EEENSA_ILi256EEENSA_ILi128EEEEEENS_10bfloat16_tENS5_IJlSC_lEEESK_SL_NS4_8TiledMMAINS4_8MMA_AtomIJNS4_4SM904GMMA28MMA_64x256x16_F32BF16BF16_SSILNSP_5MajorE0ELSR_0ELNSP_7ScaleInE1ELSS_1EEEEEENS4_6LayoutINS5_IJSC_SC_SC_EEENS5_IJNSA_ILi0EEESX_SX_EEEEENS5_IJNS4_10UnderscoreES10_S10_EEEEENS4_13SM90_TMA_LOADENS4_14ComposedLayoutINS4_7SwizzleILi3ELi4ELi3EEENS4_18smem_ptr_flag_bitsILi16EEENSV_INS5_IJSB_SG_EEENS5_IJSG_SC_EEEEEEEvNS4_8identityENS4_23SM90_TMA_LOAD_MULTICASTES1C_vS1D_EENS_8epilogue10collective6detail29Sm90TmaWarpSpecializedAdapterINS1H_15DefaultEpilogueISK_SL_SL_NS1G_6thread17LinearCombinationISK_Li1EffLNS1L_9ScaleType4KindE0ELNS_15FloatRoundStyleE2ESK_EENS1_15EpilogueDefaultEEEEEvvEEEEvNT_6ParamsE)
        /*02c8*/ 	.short	0x0210
        /*02ca*/ 	.short	0x0470


	//----- nvinfo : EIATTR_SW_WAR
	.align		4
.L_43:
        /*02cc*/ 	.byte	0x04, 0x36
        /*02ce*/ 	.short	(.L_45 - .L_44)
.L_44:
        /*02d0*/ 	.word	0x00000008
.L_45:


//--------------------- .nv.callgraph             --------------------------
	.section	.nv.callgraph,"",@"SHT_CUDA_CALLGRAPH"
	.align	4
	.sectionentsize	8
	.align		4
        /*0000*/ 	.word	0x00000000
	.align		4
        /*0004*/ 	.word	0xffffffff
	.align		4
        /*0008*/ 	.word	index@(_ZN7cutlass13device_kernelINS_4gemm6kernel13GemmUniversalIN4cute5tupleIJiiiiEEENS1_10collective13CollectiveMmaINS1_34MainloopSm90TmaGmmaWarpSpecializedILi2ENS5_IJNS4_1CILi8EEENSA_ILi1EEESC_EEENS1_32KernelTmaWarpSpecializedPingpongEEENS5_IJNSA_ILi64EEENSA_ILi256EEENSA_ILi128EEEEEENS_10bfloat16_tENS5_IJlSC_lEEESK_SL_NS4_8TiledMMAINS4_8MMA_AtomIJNS4_4SM904GMMA28MMA_64x256x16_F32BF16BF16_SSILNSP_5MajorE0ELSR_0ELNSP_7ScaleInE1ELSS_1EEEEEENS4_6LayoutINS5_IJSC_SC_SC_EEENS5_IJNSA_ILi0EEESX_SX_EEEEENS5_IJNS4_10UnderscoreES10_S10_EEEEENS4_13SM90_TMA_LOADENS4_14ComposedLayoutINS4_7SwizzleILi3ELi4ELi3EEENS4_18smem_ptr_flag_bitsILi16EEENSV_INS5_IJSB_SG_EEENS5_IJSG_SC_EEEEEEEvNS4_8identityENS4_23SM90_TMA_LOAD_MULTICASTES1C_vS1D_EENS_8epilogue10collective6detail29Sm90TmaWarpSpecializedAdapterINS1H_15DefaultEpilogueISK_SL_SL_NS1G_6thread17LinearCombinationISK_Li1EffLNS1L_9ScaleType4KindE0ELNS_15FloatRoundStyleE2ESK_EENS1_15EpilogueDefaultEEEEEvvEEEEvNT_6ParamsE)
	.align		4
        /*000c*/ 	.word	index@(__assertfail)
	.align		4
        /*0010*/ 	.word	0x00000000
	.align		4
        /*0014*/ 	.word	0xfffffffe
	.align		4
        /*0018*/ 	.word	0x00000000
	.align		4
        /*001c*/ 	.word	0xfffffffd
	.align		4
        /*0020*/ 	.word	0x00000000
	.align		4
        /*0024*/ 	.word	0xfffffffc


//--------------------- .nv.constant4             --------------------------
	.section	.nv.constant4,"a",@progbits
	.align	8
	.align		8
.nv.constant4:
        /*0000*/ 	.dword	__assertfail
	.align		8
        /*0008*/ 	.dword	__unnamed_1
	.align		8
        /*0010*/ 	.dword	_ZN40_INTERNAL_5f91e421_4_k_cu_6d12f114_291694cuda3std3__45__cpo5beginE
	.align		8
        /*0018*/ 	.dword	_ZN40_INTERNAL_5f91e421_4_k_cu_6d12f114_291694cuda3std3__45__cpo3endE
	.align		8
        /*0020*/ 	.dword	_ZN40_INTERNAL_5f91e421_4_k_cu_6d12f114_291694cuda3std3__45__cpo6cbeginE
	.align		8
        /*0028*/ 	.dword	_ZN40_INTERNAL_5f91e421_4_k_cu_6d12f114_291694cuda3std3__45__cpo4cendE
	.align		8
        /*0030*/ 	.dword	_ZN40_INTERNAL_5f91e421_4_k_cu_6d12f114_291694cuda3std3__442_GLOBAL__N__5f91e421_4_k_cu_6d12f114_291696ignoreE
	.align		8
        /*0038*/ 	.dword	_ZN40_INTERNAL_5f91e421_4_k_cu_6d12f114_291694cuda3std3__419piecewise_constructE
	.align		8
        /*0040*/ 	.dword	_ZN40_INTERNAL_5f91e421_4_k_cu_6d12f114_291694cuda3std3__48in_placeE
	.align		8
        /*0048*/ 	.dword	_ZN40_INTERNAL_5f91e421_4_k_cu_6d12f114_291694cuda3std6ranges3__45__cpo4swapE
	.align		8
        /*0050*/ 	.dword	_ZN40_INTERNAL_5f91e421_4_k_cu_6d12f114_291694cuda3std6ranges3__45__cpo9iter_moveE
	.align		8
        /*0058*/ 	.dword	_ZN40_INTERNAL_5f91e421_4_k_cu_6d12f114_291694cute7productE
	.align		8
        /*0060*/ 	.dword	_ZN40_INTERNAL_5f91e421_4_k_cu_6d12f114_291694cute1_E
	.align		8
        /*0068*/ 	.dword	$str$22
	.align		8
        /*0070*/ 	.dword	$str$23


//--------------------- .text._ZN7cutlass13device_kernelINS_4gemm6kernel13GemmUniversalIN4cute5tupleIJiiiiEEENS1_10collective13CollectiveMmaINS1_34MainloopSm90TmaGmmaWarpSpecializedILi2ENS5_IJNS4_1CILi8EEENSA_ILi1EEESC_EEENS1_32KernelTmaWarpSpecializedPingpongEEENS5_IJNSA_ILi64EEENSA_ILi256EEENSA_ILi128EEEEEENS_10bfloat16_tENS5_IJlSC_lEEESK_SL_NS4_8TiledMMAINS4_8MMA_AtomIJNS4_4SM904GMMA28MMA_64x256x16_F32BF16BF16_SSILNSP_5MajorE0ELSR_0ELNSP_7ScaleInE1ELSS_1EEEEEENS4_6LayoutINS5_IJSC_SC_SC_EEENS5_IJNSA_ILi0EEESX_SX_EEEEENS5_IJNS4_10UnderscoreES10_S10_EEEEENS4_13SM90_TMA_LOADENS4_14ComposedLayoutINS4_7SwizzleILi3ELi4ELi3EEENS4_18smem_ptr_flag_bitsILi16EEENSV_INS5_IJSB_SG_EEENS5_IJSG_SC_EEEEEEEvNS4_8identityENS4_23SM90_TMA_LOAD_MULTICASTES1C_vS1D_EENS_8epilogue10collective6detail29Sm90TmaWarpSpecializedAdapterINS1H_15DefaultEpilogueISK_SL_SL_NS1G_6thread17LinearCombinationISK_Li1EffLNS1L_9ScaleType4KindE0ELNS_15FloatRoundStyleE2ESK_EENS1_15EpilogueDefaultEEEEEvvEEEEvNT_6ParamsE --------------------------
	.section	.text._ZN7cutlass13device_kernelINS_4gemm6kernel13GemmUniversalIN4cute5tupleIJiiiiEEENS1_10collective13CollectiveMmaINS1_34MainloopSm90TmaGmmaWarpSpecializedILi2ENS5_IJNS4_1CILi8EEENSA_ILi1EEESC_EEENS1_32KernelTmaWarpSpecializedPingpongEEENS5_IJNSA_ILi64EEENSA_ILi256EEENSA_ILi128EEEEEENS_10bfloat16_tENS5_IJlSC_lEEESK_SL_NS4_8TiledMMAINS4_8MMA_AtomIJNS4_4SM904GMMA28MMA_64x256x16_F32BF16BF16_SSILNSP_5MajorE0ELSR_0ELNSP_7ScaleInE1ELSS_1EEEEEENS4_6LayoutINS5_IJSC_SC_SC_EEENS5_IJNSA_ILi0EEESX_SX_EEEEENS5_IJNS4_10UnderscoreES10_S10_EEEEENS4_13SM90_TMA_LOADENS4_14ComposedLayoutINS4_7SwizzleILi3ELi4ELi3EEENS4_18smem_ptr_flag_bitsILi16EEENSV_INS5_IJSB_SG_EEENS5_IJSG_SC_EEEEEEEvNS4_8identityENS4_23SM90_TMA_LOAD_MULTICASTES1C_vS1D_EENS_8epilogue10collective6detail29Sm90TmaWarpSpecializedAdapterINS1H_15DefaultEpilogueISK_SL_SL_NS1G_6thread17LinearCombinationISK_Li1EffLNS1L_9ScaleType4KindE0ELNS_15FloatRoundStyleE2ESK_EENS1_15EpilogueDefaultEEEEEvvEEEEvNT_6ParamsE,"ax",@progbits
	.align	128
.text._ZN7cutlass13device_kernelINS_4gemm6kernel13GemmUniversalIN4cute5tupleIJiiiiEEENS1_10collective13CollectiveMmaINS1_34MainloopSm90TmaGmmaWarpSpecializedILi2ENS5_IJNS4_1CILi8EEENSA_ILi1EEESC_EEENS1_32KernelTmaWarpSpecializedPingpongEEENS5_IJNSA_ILi64EEENSA_ILi256EEENSA_ILi128EEEEEENS_10bfloat16_tENS5_IJlSC_lEEESK_SL_NS4_8TiledMMAINS4_8MMA_AtomIJNS4_4SM904GMMA28MMA_64x256x16_F32BF16BF16_SSILNSP_5MajorE0ELSR_0ELNSP_7ScaleInE1ELSS_1EEEEEENS4_6LayoutINS5_IJSC_SC_SC_EEENS5_IJNSA_ILi0EEESX_SX_EEEEENS5_IJNS4_10UnderscoreES10_S10_EEEEENS4_13SM90_TMA_LOADENS4_14ComposedLayoutINS4_7SwizzleILi3ELi4ELi3EEENS4_18smem_ptr_flag_bitsILi16EEENSV_INS5_IJSB_SG_EEENS5_IJSG_SC_EEEEEEEvNS4_8identityENS4_23SM90_TMA_LOAD_MULTICASTES1C_vS1D_EENS_8epilogue10collective6detail29Sm90TmaWarpSpecializedAdapterINS1H_15DefaultEpilogueISK_SL_SL_NS1G_6thread17LinearCombinationISK_Li1EffLNS1L_9ScaleType4KindE0ELNS_15FloatRoundStyleE2ESK_EENS1_15EpilogueDefaultEEEEEvvEEEEvNT_6ParamsE:
        .type           _ZN7cutlass13device_kernelINS_4gemm6kernel13GemmUniversalIN4cute5tupleIJiiiiEEENS1_10collective13CollectiveMmaINS1_34MainloopSm90TmaGmmaWarpSpecializedILi2ENS5_IJNS4_1CILi8EEENSA_ILi1EEESC_EEENS1_32KernelTmaWarpSpecializedPingpongEEENS5_IJNSA_ILi64EEENSA_ILi256EEENSA_ILi128EEEEEENS_10bfloat16_tENS5_IJlSC_lEEESK_SL_NS4_8TiledMMAINS4_8MMA_AtomIJNS4_4SM904GMMA28MMA_64x256x16_F32BF16BF16_SSILNSP_5MajorE0ELSR_0ELNSP_7ScaleInE1ELSS_1EEEEEENS4_6LayoutINS5_IJSC_SC_SC_EEENS5_IJNSA_ILi0EEESX_SX_EEEEENS5_IJNS4_10UnderscoreES10_S10_EEEEENS4_13SM90_TMA_LOADENS4_14ComposedLayoutINS4_7SwizzleILi3ELi4ELi3EEENS4_18smem_ptr_flag_bitsILi16EEENSV_INS5_IJSB_SG_EEENS5_IJSG_SC_EEEEEEEvNS4_8identityENS4_23SM90_TMA_LOAD_MULTICASTES1C_vS1D_EENS_8epilogue10collective6detail29Sm90TmaWarpSpecializedAdapterINS1H_15DefaultEpilogueISK_SL_SL_NS1G_6thread17LinearCombinationISK_Li1EffLNS1L_9ScaleType4KindE0ELNS_15FloatRoundStyleE2ESK_EENS1_15EpilogueDefaultEEEEEvvEEEEvNT_6ParamsE,@function
        .size           _ZN7cutlass13device_kernelINS_4gemm6kernel13GemmUniversalIN4cute5tupleIJiiiiEEENS1_10collective13CollectiveMmaINS1_34MainloopSm90TmaGmmaWarpSpecializedILi2ENS5_IJNS4_1CILi8EEENSA_ILi1EEESC_EEENS1_32KernelTmaWarpSpecializedPingpongEEENS5_IJNSA_ILi64EEENSA_ILi256EEENSA_ILi128EEEEEENS_10bfloat16_tENS5_IJlSC_lEEESK_SL_NS4_8TiledMMAINS4_8MMA_AtomIJNS4_4SM904GMMA28MMA_64x256x16_F32BF16BF16_SSILNSP_5MajorE0ELSR_0ELNSP_7ScaleInE1ELSS_1EEEEEENS4_6LayoutINS5_IJSC_SC_SC_EEENS5_IJNSA_ILi0EEESX_SX_EEEEENS5_IJNS4_10UnderscoreES10_S10_EEEEENS4_13SM90_TMA_LOADENS4_14ComposedLayoutINS4_7SwizzleILi3ELi4ELi3EEENS4_18smem_ptr_flag_bitsILi16EEENSV_INS5_IJSB_SG_EEENS5_IJSG_SC_EEEEEEEvNS4_8identityENS4_23SM90_TMA_LOAD_MULTICASTES1C_vS1D_EENS_8epilogue10collective6detail29Sm90TmaWarpSpecializedAdapterINS1H_15DefaultEpilogueISK_SL_SL_NS1G_6thread17LinearCombinationISK_Li1EffLNS1L_9ScaleType4KindE0ELNS_15FloatRoundStyleE2ESK_EENS1_15EpilogueDefaultEEEEEvvEEEEvNT_6ParamsE,(.L_x_324 - _ZN7cutlass13device_kernelINS_4gemm6kernel13GemmUniversalIN4cute5tupleIJiiiiEEENS1_10collective13CollectiveMmaINS1_34MainloopSm90TmaGmmaWarpSpecializedILi2ENS5_IJNS4_1CILi8EEENSA_ILi1EEESC_EEENS1_32KernelTmaWarpSpecializedPingpongEEENS5_IJNSA_ILi64EEENSA_ILi256EEENSA_ILi128EEEEEENS_10bfloat16_tENS5_IJlSC_lEEESK_SL_NS4_8TiledMMAINS4_8MMA_AtomIJNS4_4SM904GMMA28MMA_64x256x16_F32BF16BF16_SSILNSP_5MajorE0ELSR_0ELNSP_7ScaleInE1ELSS_1EEEEEENS4_6LayoutINS5_IJSC_SC_SC_EEENS5_IJNSA_ILi0EEESX_SX_EEEEENS5_IJNS4_10UnderscoreES10_S10_EEEEENS4_13SM90_TMA_LOADENS4_14ComposedLayoutINS4_7SwizzleILi3ELi4ELi3EEENS4_18smem_ptr_flag_bitsILi16EEENSV_INS5_IJSB_SG_EEENS5_IJSG_SC_EEEEEEEvNS4_8identityENS4_23SM90_TMA_LOAD_MULTICASTES1C_vS1D_EENS_8epilogue10collective6detail29Sm90TmaWarpSpecializedAdapterINS1H_15DefaultEpilogueISK_SL_SL_NS1G_6thread17LinearCombinationISK_Li1EffLNS1L_9ScaleType4KindE0ELNS_15FloatRoundStyleE2ESK_EENS1_15EpilogueDefaultEEEEEvvEEEEvNT_6ParamsE)
        .other          _ZN7cutlass13device_kernelINS_4gemm6kernel13GemmUniversalIN4cute5tupleIJiiiiEEENS1_10collective13CollectiveMmaINS1_34MainloopSm90TmaGmmaWarpSpecializedILi2ENS5_IJNS4_1CILi8EEENSA_ILi1EEESC_EEENS1_32KernelTmaWarpSpecializedPingpongEEENS5_IJNSA_ILi64EEENSA_ILi256EEENSA_ILi128EEEEEENS_10bfloat16_tENS5_IJlSC_lEEESK_SL_NS4_8TiledMMAINS4_8MMA_AtomIJNS4_4SM904GMMA28MMA_64x256x16_F32BF16BF16_SSILNSP_5MajorE0ELSR_0ELNSP_7ScaleInE1ELSS_1EEEEEENS4_6LayoutINS5_IJSC_SC_SC_EEENS5_IJNSA_ILi0EEESX_SX_EEEEENS5_IJNS4_10UnderscoreES10_S10_EEEEENS4_13SM90_TMA_LOADENS4_14ComposedLayoutINS4_7SwizzleILi3ELi4ELi3EEENS4_18smem_ptr_flag_bitsILi16EEENSV_INS5_IJSB_SG_EEENS5_IJSG_SC_EEEEEEEvNS4_8identityENS4_23SM90_TMA_LOAD_MULTICASTES1C_vS1D_EENS_8epilogue10collective6detail29Sm90TmaWarpSpecializedAdapterINS1H_15DefaultEpilogueISK_SL_SL_NS1G_6thread17LinearCombinationISK_Li1EffLNS1L_9ScaleType4KindE0ELNS_15FloatRoundStyleE2ESK_EENS1_15EpilogueDefaultEEEEEvvEEEEvNT_6ParamsE,@"STO_CUDA_ENTRY STV_DEFAULT"
_ZN7cutlass13device_kernelINS_4gemm6kernel13GemmUniversalIN4cute5tupleIJiiiiEEENS1_10collective13CollectiveMmaINS1_34MainloopSm90TmaGmmaWarpSpecializedILi2ENS5_IJNS4_1CILi8EEENSA_ILi1EEESC_EEENS1_32KernelTmaWarpSpecializedPingpongEEENS5_IJNSA_ILi64EEENSA_ILi256EEENSA_ILi128EEEEEENS_10bfloat16_tENS5_IJlSC_lEEESK_SL_NS4_8TiledMMAINS4_8MMA_AtomIJNS4_4SM904GMMA28MMA_64x256x16_F32BF16BF16_SSILNSP_5MajorE0ELSR_0ELNSP_7ScaleInE1ELSS_1EEEEEENS4_6LayoutINS5_IJSC_SC_SC_EEENS5_IJNSA_ILi0EEESX_SX_EEEEENS5_IJNS4_10UnderscoreES10_S10_EEEEENS4_13SM90_TMA_LOADENS4_14ComposedLayoutINS4_7SwizzleILi3ELi4ELi3EEENS4_18smem_ptr_flag_bitsILi16EEENSV_INS5_IJSB_SG_EEENS5_IJSG_SC_EEEEEEEvNS4_8identityENS4_23SM90_TMA_LOAD_MULTICASTES1C_vS1D_EENS_8epilogue10collective6detail29Sm90TmaWarpSpecializedAdapterINS1H_15DefaultEpilogueISK_SL_SL_NS1G_6thread17LinearCombinationISK_Li1EffLNS1L_9ScaleType4KindE0ELNS_15FloatRoundStyleE2ESK_EENS1_15EpilogueDefaultEEEEEvvEEEEvNT_6ParamsE:
[----:B------:R-:W0:Y:S01]  /*0000*/  LDC R1, c[0x0][0x28] ;  /* 0x00000a00ff017b82 */ /* 0x000e220000000800 */
[----:B------:R-:W1:Y:S01]  /*0010*/  S2R R3, SR_TID.X ;  /* 0x0000000000037919 */ /* 0x000e620000002100 */
[----:B------:R-:W-:Y:S01]  /*0020*/  ELECT P0, URZ, PT ;  /* 0x00000000003f782f */ /* 0x000fe20003800000 */
[----:B------:R-:W-:Y:S01]  /*0030*/  BSSY B0, `(.L_x_0) ;  /* 0x0000014000007945 */ /* 0x000fe20003800000 */
[--C-:B-1----:R-:W-:Y:S02]  /*0040*/  SHF.R.U32.HI R0, RZ, 0x5, R3.reuse ;  /* 0x00000005ff007819 */ /* 0x102fe40000011603 */
[----:B------:R-:W-:-:S03]  /*0050*/  SHF.R.U32.HI R5, RZ, 0x7, R3 ;  /* 0x00000007ff057819 */ /* 0x000fc60000011603 */
[----:B------:R-:W1:Y:S02]  /*0060*/  SHFL.IDX PT, R2, R0, RZ, 0x1f ;  /* 0x00001fff00027589 */ /* 0x000e6400000e0000 */
[----:B-1----:R-:W-:Y:S02]  /*0070*/  R2UR UR6, R2 ;  /* 0x00000000020672ca */ /* 0x002fe400000e0000 */
[----:B------:R1:W2:Y:S11]  /*0080*/  SHFL.IDX PT, R2, R5, RZ, 0x1f ;  /* 0x00001fff05027589 */ /* 0x0002b600000e0000 */
[----:B------:R-:W-:-:S02]  /*0090*/  USHF.R.S32.HI UR4, URZ, 0x1f, UR6 ;  /* 0x0000001f3f047899 */ /* 0x000fc40008011406 */
[----:B------:R-:W-:Y:S02]  /*00a0*/  ISETP.NE.OR P0, PT, RZ, UR6, !P0 ;  /* 0x00000006ff007c0c */ /* 0x000fe4000c705670 */
[----:B------:R-:W-:-:S04]  /*00b0*/  ULEA.HI UR4, UR4, UR6, URZ, 0x2 ;  /* 0x0000000604047291 */ /* 0x000fc8000f8f103f */
[----:B------:R-:W-:-:S04]  /*00c0*/  ULOP3.LUT UR4, UR4, 0xfffffffc, URZ, 0xc0, !UPT ;  /* 0xfffffffc04047892 */ /* 0x000fc8000f8ec03f */
[----:B------:R-:W-:-:S03]  /*00d0*/  UIADD3 UR6, UR6, -UR4, URZ ;  /* 0x8000000406067290 */ /* 0x000fc6000fffe03f */
[----:B012---:R-:W-:Y:S09]  /*00e0*/  @P0 BRA `(.L_x_1) ;  /* 0x0000000000200947 */ /* 0x007ff20003800000 */
[----:B------:R-:W-:Y:S02]  /*00f0*/  ULDC.64 UR4, c[0x0][0x198] ;  /* 0x0000660000047ab9 */ /* 0x000fe40000000a00 */
[----:B------:R-:W-:Y:S02]  /*0100*/  UIADD3 UR8, UP0, UR4, 0xf0, URZ ;  /* 0x000000f004087890 */ /* 0x000fe4000ff1e03f */
[----:B------:R-:W-:Y:S02]  /*0110*/  UIADD3 UR4, UP1, UR4, 0x1f0, URZ ;  /* 0x000001f004047890 */ /* 0x000fe4000ff3e03f */
[----:B------:R-:W-:Y:S02]  /*0120*/  UIADD3.X UR9, URZ, UR5, URZ, UP0, !UPT ;  /* 0x000000053f097290 */ /* 0x000fe400087fe43f */
[----:B------:R-:W-:-:S07]  /*0130*/  UIADD3.X UR5, URZ, UR5, URZ, UP1, !UPT ;  /* 0x000000053f057290 */ /* 0x000fce0008ffe43f */
[----:B------:R0:W-:Y:S02]  /*0140*/  UTMACCTL.PF [UR8] ;  /* 0x00000000080079b9 */ /* 0x0001e40008040000 */
[----:B------:R0:W-:Y:S02]  /*0150*/  UTMACCTL.PF [UR4] ;  /* 0x00000000040079b9 */ /* 0x0001e40008040000 */
[----:B0-----:R-:W-:Y:S01]  /*0160*/  NOP ;  /* 0x0000000000007918 */ /* 0x001fe20000000000 */
.L_x_1:
[----:B------:R-:W-:Y:S05]  /*0170*/  BSYNC B0 ;  /* 0x0000000000007941 */ /* 0x000fea0003800000 */
.L_x_0:
[----:B------:R-:W0:Y:S01]  /*0180*/  SHFL.IDX PT, R6, R0, RZ, 0x1f ;  /* 0x00001fff00067589 */ /* 0x000e2200000e0000 */
[----:B------:R-:W-:Y:S01]  /*0190*/  R2UR UR19, R2 ;  /* 0x00000000021372ca */ /* 0x000fe200000e0000 */
[----:B------:R-:W-:Y:S01]  /*01a0*/  UISETP.NE.AND UP0, UPT, UR6, 0x3, UPT ;  /* 0x000000030600788c */ /* 0x000fe2000bf05270 */
[----:B------:R-:W-:-:S03]  /*01b0*/  SHF.R.S32.HI R2, RZ, 0x1f, R3 ;  /* 0x0000001fff027819 */ /* 0x000fc60000011403 */
[----:B------:R-:W-:Y:S01]  /*01c0*/  UISETP.EQ.OR UP0, UPT, UR6, URZ, !UP0 ;  /* 0x0000003f0600728c */ /* 0x000fe2000c702670 */
[----:B------:R-:W-:-:S04]  /*01d0*/  LEA.HI R2, R2, R3, RZ, 0x7 ;  /* 0x0000000302027211 */ /* 0x000fc800078f38ff */
[----:B------:R-:W-:-:S03]  /*01e0*/  LOP3.LUT R2, R2, 0xffffff80, RZ, 0xc0, !PT ;  /* 0xffffff8002027812 */ /* 0x000fc600078ec0ff */
[----:B------:R-:W-:Y:S02]  /*01f0*/  UIADD3 UR14, UR19, -0x1, URZ ;  /* 0xffffffff130e7890 */ /* 0x000fe4000fffe03f */
[----:B------:R-:W-:Y:S02]  /*0200*/  UISETP.EQ.AND UP0, UPT, UR19, URZ, UP0 ;  /* 0x0000003f1300728c */ /* 0x000fe40008702270 */
[----:B------:R-:W-:Y:S02]  /*0210*/  UISETP.GE.U32.AND UP1, UPT, UR14, 0x2, UPT ;  /* 0x000000020e00788c */ /* 0x000fe4000bf26070 */
[----:B------:R-:W-:Y:S01]  /*0220*/  USEL UR42, URZ, 0x1, !UP0 ;  /* 0x000000013f2a7887 */ /* 0x000fe2000c000000 */
[----:B0-----:R-:W-:-:S03]  /*0230*/  ISETP.NE.AND P0, PT, R6, RZ, PT ;  /* 0x000000ff0600720c */ /* 0x001fc60003f05270 */
[----:B------:R-:W-:-:S10]  /*0240*/  USEL UR42, UR42, 0x2, UP1 ;  /* 0x000000022a2a7887 */ /* 0x000fd40008800000 */
[----:B------:R-:W-:Y:S05]  /*0250*/  @P0 BRA `(.L_x_2) ;  /* 0x0000000000480947 */ /* 0x000fea0003800000 */
[----:B------:R-:W0:Y:S01]  /*0260*/  S2UR UR7, SR_CgaCtaId ;  /* 0x00000000000779c3 */ /* 0x000e220000008800 */
[----:B------:R-:W-:Y:S01]  /*0270*/  UMOV UR4, 0x400 ;  /* 0x0000040000047882 */ /* 0x000fe20000000000 */
[----:B------:R-:W-:Y:S01]  /*0280*/  UMOV UR5, 0x1 ;  /* 0x0000000100057882 */ /* 0x000fe20000000000 */
[----:B------:R-:W-:Y:S01]  /*0290*/  UMOV UR8, 0x8 ;  /* 0x0000000800087882 */ /* 0x000fe20000000000 */
[----:B------:R-:W-:Y:S01]  /*02a0*/  ELECT P0, URZ, PT ;  /* 0x00000000003f782f */ /* 0x000fe20003800000 */
[----:B------:R-:W-:-:S04]  /*02b0*/  UIADD3 UR8, -UR8, 0x100000, URZ ;  /* 0x0010000008087890 */ /* 0x000fc8000fffe13f */
[----:B------:R-:W-:Y:S02]  /*02c0*/  USHF.L.U32 UR9, UR8, 0xb, URZ ;  /* 0x0000000b08097899 */ /* 0x000fe4000800063f */
[----:B------:R-:W-:Y:S02]  /*02d0*/  USHF.L.U32 UR8, UR8, 0x1, URZ ;  /* 0x0000000108087899 */ /* 0x000fe4000800063f */
[----:B0-----:R-:W-:Y:S02]  /*02e0*/  ULEA UR7, UR7, UR4, 0x18 ;  /* 0x0000000407077291 */ /* 0x001fe4000f8ec03f */
[----:B------:R-:W-:-:S04]  /*02f0*/  UIADD3 UR4, -UR5, 0x100000, URZ ;  /* 0x0010000005047890 */ /* 0x000fc8000fffe13f */
[----:B------:R-:W-:Y:S02]  /*0300*/  USHF.L.U32 UR5, UR4, 0xb, URZ ;  /* 0x0000000b04057899 */ /* 0x000fe4000800063f */
[----:B------:R-:W-:Y:S01]  /*0310*/  USHF.L.U32 UR4, UR4, 0x1, URZ ;  /* 0x0000000104047899 */ /* 0x000fe2000800063f */
[----:B------:R-:W0:Y:S11]  /*0320*/  FENCE.VIEW.ASYNC.S ;  /* 0x00000000000073c6 */ /* 0x000e360000000000 */
[----:B0-----:R0:W1:Y:S01]  /*0330*/  SYNCS.EXCH.64 URZ, [UR7], UR4 ;  /* 0x00000004073f75b2 */ /* 0x0010620008000100 */
[----:B------:R0:W2:Y:S01]  /*0340*/  SYNCS.EXCH.64 URZ, [UR7+0x10], UR8 ;  /* 0x00001008073f75b2 */ /* 0x0000a20008000100 */
[----:B------:R0:W3:Y:S01]  /*0350*/  SYNCS.EXCH.64 URZ, [UR7+0x8], UR4 ;  /* 0x00000804073f75b2 */ /* 0x0000e20008000100 */
[----:B------:R0:W4:Y:S01]  /*0360*/  SYNCS.EXCH.64 URZ, [UR7+0x18], UR8 ;  /* 0x00001808073f75b2 */ /* 0x0001220008000100 */
[----:B------:R-:W-:Y:S01]  /*0370*/  NOP ;  /* 0x0000000000007918 */ /* 0x000fe20000000000 */
.L_x_2:
[----:B------:R-:W5:Y:S01]  /*0380*/  S2UR UR15, SR_CTAID.X ;  /* 0x00000000000f79c3 */ /* 0x000f620000002500 */
[----:B------:R-:W-:Y:S01]  /*0390*/  IMAD.IADD R4, R3, 0x1, -R2 ;  /* 0x0000000103047824 */ /* 0x000fe200078e0a02 */
[----:B------:R-:W1:Y:S01]  /*03a0*/  SHFL.IDX PT, R12, R0, RZ, 0x1f ;  /* 0x00001fff000c7589 */ /* 0x000e6200000e0000 */
[----:B------:R-:W-:Y:S01]  /*03b0*/  SHF.R.S32.HI R11, RZ, 0x1f, R6 ;  /* 0x0000001fff0b7819 */ /* 0x000fe20000011406 */
[----:B0-----:R-:W-:Y:S01]  /*03c0*/  ULDC UR4, c[0x0][0x150] ;  /* 0x0000540000047ab9 */ /* 0x001fe20000000800 */
[----:B------:R-:W-:Y:S02]  /*03d0*/  ELECT P0, URZ, PT ;  /* 0x00000000003f782f */ /* 0x000fe40003800000 */
[----:B------:R-:W-:Y:S01]  /*03e0*/  SHF.R.S32.HI R9, RZ, 0x1f, R4 ;  /* 0x0000001fff097819 */ /* 0x000fe20000011404 */
[----:B------:R0:W2:Y:S01]  /*03f0*/  SHFL.IDX PT, R8, R0, RZ, 0x1f ;  /* 0x00001fff00087589 */ /* 0x0000a200000e0000 */
[----:B------:R-:W0:Y:S01]  /*0400*/  S2UR UR8, SR_CTAID.Y ;  /* 0x00000000000879c3 */ /* 0x000e220000002600 */
[----:B------:R-:W-:-:S02]  /*0410*/  LEA.HI R11, R11, R6, RZ, 0x2 ;  /* 0x000000060b0b7211 */ /* 0x000fc400078f10ff */
[----:B------:R-:W-:Y:S02]  /*0420*/  ELECT P1, URZ, PT ;  /* 0x00000000003f782f */ /* 0x000fe40003820000 */
[----:B------:R-:W-:Y:S01]  /*0430*/  LEA.HI R2, R9, R4, RZ, 0x3 ;  /* 0x0000000409027211 */ /* 0x000fe200078f18ff */
[----:B------:R-:W-:Y:S01]  /*0440*/  ULDC UR7, c[0x0][0x144] ;  /* 0x0000510000077ab9 */ /* 0x000fe20000000800 */
[----:B------:R-:W-:Y:S01]  /*0450*/  LOP3.LUT R11, R11, 0x3ffffffc, RZ, 0xc0, !PT ;  /* 0x3ffffffc0b0b7812 */ /* 0x000fe200078ec0ff */
[----:B------:R-:W-:Y:S01]  /*0460*/  UMOV UR18, 0x80 ;  /* 0x0000008000127882 */ /* 0x000fe20000000000 */
[--C-:B------:R-:W-:Y:S01]  /*0470*/  SHF.R.S32.HI R7, RZ, 0x3, R2.reuse ;  /* 0x00000003ff077819 */ /* 0x100fe20000011402 */
[----:B------:R-:W-:Y:S01]  /*0480*/  NOP ;  /* 0x0000000000007918 */ /* 0x000fe20000000000 */
[----:B------:R-:W-:Y:S01]  /*0490*/  SHF.R.S32.HI R2, RZ, 0x1f, R2 ;  /* 0x0000001fff027819 */ /* 0x000fe20000011402 */
[----:B------:R-:W-:Y:S01]  /*04a0*/  IMAD.IADD R11, R6, 0x1, -R11 ;  /* 0x00000001060b7824 */ /* 0x000fe200078e0a0b */
[----:B------:R-:W-:Y:S01]  /*04b0*/  NOP ;  /* 0x0000000000007918 */ /* 0x000fe20000000000 */
[----:B------:R-:W-:Y:S01]  /*04c0*/  ULDC UR17, c[0x0][0x148] ;  /* 0x0000520000117ab9 */ /* 0x000fe20000000800 */
[----:B------:R-:W-:Y:S01]  /*04d0*/  LEA.HI R2, R2, R7, RZ, 0x2 ;  /* 0x0000000702027211 */ /* 0x000fe200078f10ff */
[----:B------:R-:W-:Y:S01]  /*04e0*/  IMAD.MOV.U32 R152, RZ, RZ, 0x1 ;  /* 0x00000001ff987424 */ /* 0x000fe200078e00ff */
[----:B------:R-:W-:-:S02]  /*04f0*/  ISETP.NE.AND P2, PT, RZ, UR19, PT ;  /* 0x00000013ff007c0c */ /* 0x000fc4000bf45270 */
[----:B-----5:R-:W-:Y:S02]  /*0500*/  I2FP.F32.U32 R10, UR15 ;  /* 0x0000000f000a7c45 */ /* 0x020fe40008201000 */
[----:B------:R-:W-:Y:S02]  /*0510*/  LOP3.LUT R2, R2, 0xfffffffc, RZ, 0xc0, !PT ;  /* 0xfffffffc02027812 */ /* 0x000fe400078ec0ff */
[----:B-1----:R-:W-:Y:S01]  /*0520*/  ISETP.NE.OR P0, PT, R12, RZ, !P0 ;  /* 0x000000ff0c00720c */ /* 0x002fe20004705670 */
[----:B------:R-:W-:Y:S01]  /*0530*/  FMUL R10, R10, UR4 ;  /* 0x000000040a0a7c20 */ /* 0x000fe20008400000 */
[----:B------:R-:W-:Y:S01]  /*0540*/  ULDC UR4, c[0x0][0x154] ;  /* 0x0000550000047ab9 */ /* 0x000fe20000000800 */
[----:B------:R-:W-:Y:S01]  /*0550*/  IMAD.IADD R2, R7, 0x1, -R2 ;  /* 0x0000000107027824 */ /* 0x000fe200078e0a02 */
[----:B0-----:R-:W-:Y:S02]  /*0560*/  I2FP.F32.U32 R0, UR8 ;  /* 0x0000000800007c45 */ /* 0x001fe40008201000 */
[----:B--2---:R-:W-:Y:S01]  /*0570*/  ISETP.NE.OR P1, PT, R8, RZ, !P1 ;  /* 0x000000ff0800720c */ /* 0x004fe20004f25670 */
[----:B------:R-:W0:Y:S01]  /*0580*/  F2I.U32.TRUNC.NTZ R10, R10 ;  /* 0x0000000a000a7305 */ /* 0x000e22000020f000 */
[----:B------:R-:W-:-:S02]  /*0590*/  IMAD R2, R11, 0x4, R2 ;  /* 0x000000040b027824 */ /* 0x000fc400078e0202 */
[----:B------:R-:W-:Y:S01]  /*05a0*/  FMUL R6, R0, UR4 ;  /* 0x0000000400067c20 */ /* 0x000fe20008400000 */
[----:B------:R1:W2:Y:S01]  /*05b0*/  SHFL.IDX PT, R8, R5, RZ, 0x1f ;  /* 0x00001fff05087589 */ /* 0x0002a200000e0000 */
[----:B------:R-:W-:Y:S01]  /*05c0*/  IMAD.SHL.U32 R153, R2, 0x4, RZ ;  /* 0x0000000402997824 */ /* 0x000fe200078e00ff */
[----:B------:R-:W-:-:S03]  /*05d0*/  VOTEU.ALL UP0, P0 ;  /* 0x00000000003f7886 */ /* 0x000fc60000000000 */
[----:B------:R-:W5:Y:S01]  /*05e0*/  F2I.U32.TRUNC.NTZ R6, R6 ;  /* 0x0000000600067305 */ /* 0x000f62000020f000 */
[----:B------:R-:W-:Y:S01]  /*05f0*/  LOP3.LUT R153, R2, 0xc, R153, 0x78, !PT ;  /* 0x0000000c02997812 */ /* 0x000fe200078e7899 */
[----:B------:R-:W3:Y:S01]  /*0600*/  @!UP0 S2UR UR11, SR_CgaCtaId ;  /* 0x00000000000b89c3 */ /* 0x000ee20000008800 */
[----:B------:R-:W-:Y:S01]  /*0610*/  VOTEU.ALL UP1, P1 ;  /* 0x00000000003f7886 */ /* 0x000fe20000820000 */
[----:B------:R-:W-:Y:S01]  /*0620*/  @!UP0 UMOV UR10, 0x400 ;  /* 0x00000400000a8882 */ /* 0x000fe20000000000 */
[----:B------:R-:W-:Y:S01]  /*0630*/  SHF.R.S32.HI R0, RZ, 0x1f, R153 ;  /* 0x0000001fff007819 */ /* 0x000fe20000011499 */
[----:B------:R-:W-:Y:S01]  /*0640*/  VOTEU.ALL UP2, P1 ;  /* 0x00000000003f7886 */ /* 0x000fe20000840000 */
[----:B0-----:R-:W-:Y:S01]  /*0650*/  R2UR UR4, R10 ;  /* 0x000000000a0472ca */ /* 0x001fe200000e0000 */
[----:B------:R-:W-:Y:S01]  /*0660*/  @!UP1 UMOV UR13, 0x400 ;  /* 0x00000400000d9882 */ /* 0x000fe20000000000 */
[----:B------:R-:W-:Y:S01]  /*0670*/  LEA.HI R0, R0, R153, RZ, 0x3 ;  /* 0x0000009900007211 */ /* 0x000fe200078f18ff */
[----:B------:R-:W0:Y:S01]  /*0680*/  @!UP1 S2UR UR16, SR_CgaCtaId ;  /* 0x00000000001099c3 */ /* 0x000e220000008800 */
[----:B------:R-:W-:Y:S01]  /*0690*/  VOTEU.ALL UP3, P1 ;  /* 0x00000000003f7886 */ /* 0x000fe20000860000 */
[----:B------:R-:W-:Y:S01]  /*06a0*/  VOTEU.ALL UP4, P1 ;  /* 0x00000000003f7886 */ /* 0x000fe20000880000 */
[----:B------:R-:W-:Y:S01]  /*06b0*/  LOP3.LUT R2, R0, 0xfffffff8, RZ, 0xc0, !PT ;  /* 0xfffffff800027812 */ /* 0x000fe200078ec0ff */
[----:B------:R-:W-:Y:S01]  /*06c0*/  VOTEU.ALL UP5, P1 ;  /* 0x00000000003f7886 */ /* 0x000fe200008a0000 */
[----:B-----5:R-:W-:-:S03]  /*06d0*/  R2UR UR9, R6 ;  /* 0x00000000060972ca */ /* 0x020fc600000e0000 */
[----:B------:R-:W-:Y:S02]  /*06e0*/  IMAD.IADD R2, R153, 0x1, -R2 ;  /* 0x0000000199027824 */ /* 0x000fe400078e0a02 */
[----:B------:R-:W-:-:S04]  /*06f0*/  UIADD3 UR4, -UR4, URZ, URZ ;  /* 0x0000003f04047290 */ /* 0x000fc8000fffe13f */
[----:B------:R-:W-:Y:S02]  /*0700*/  UIMAD UR7, UR7, UR4, UR15 ;  /* 0x00000004070772a4 */ /* 0x000fe4000f8e020f */
[----:B---3--:R-:W-:Y:S01]  /*0710*/  @!UP0 ULEA UR12, UR11, UR10, 0x18 ;  /* 0x0000000a0b0c8291 */ /* 0x008fe2000f8ec03f */
[----:B------:R-:W-:Y:S01]  /*0720*/  UMOV UR4, 0x20 ;  /* 0x0000002000047882 */ /* 0x000fe20000000000 */
[----:B------:R-:W-:-:S04]  /*0730*/  @!UP1 UIADD3 UR10, -UR18, 0x100000, URZ ;  /* 0x00100000120a9890 */ /* 0x000fc8000fffe13f */
[----:B------:R-:W-:Y:S02]  /*0740*/  @!UP1 USHF.L.U32 UR11, UR10, 0xb, URZ ;  /* 0x0000000b0a0b9899 */ /* 0x000fe4000800063f */
[----:B------:R-:W-:Y:S01]  /*0750*/  @!UP1 USHF.L.U32 UR10, UR10, 0x1, URZ ;  /* 0x000000010a0a9899 */ /* 0x000fe2000800063f */
[----:B------:R-:W-:Y:S01]  /*0760*/  ISETP.NE.AND P3, PT, R2, UR7, PT ;  /* 0x0000000702007c0c */ /* 0x000fe2000bf65270 */
[----:B------:R-:W-:-:S04]  /*0770*/  @!UP0 UIADD3 UR4, -UR4, 0x100000, URZ ;  /* 0x0010000004048890 */ /* 0x000fc8000fffe13f */
[----:B------:R-:W-:Y:S02]  /*0780*/  @!UP0 USHF.L.U32 UR5, UR4, 0xb, URZ ;  /* 0x0000000b04058899 */ /* 0x000fe4000800063f */
[----:B------:R-:W-:Y:S01]  /*0790*/  @!UP0 USHF.L.U32 UR4, UR4, 0x1, URZ ;  /* 0x0000000104048899 */ /* 0x000fe2000800063f */
[----:B------:R-:W3:Y:S01]  /*07a0*/  LDC R2, c[0x0][0x140] ;  /* 0x00005000ff027b82 */ /* 0x000ee20000000800 */
[----:B------:R-:W-:Y:S01]  /*07b0*/  VOTEU.ALL UP0, P0 ;  /* 0x00000000003f7886 */ /* 0x000fe20000000000 */
[----:B0-----:R-:W-:Y:S01]  /*07c0*/  @!UP1 ULEA UR13, UR16, UR13, 0x18 ;  /* 0x0000000d100d9291 */ /* 0x001fe2000f8ec03f */
[----:B------:R-:W-:Y:S01]  /*07d0*/  VOTEU.ALL UP1, P0 ;  /* 0x00000000003f7886 */ /* 0x000fe20000020000 */
[----:B------:R-:W-:Y:S01]  /*07e0*/  UIADD3 UR9, -UR9, URZ, URZ ;  /* 0x0000003f09097290 */ /* 0x000fe2000fffe13f */
[----:B------:R-:W-:-:S04]  /*07f0*/  LOP3.LUT P0, RZ, R4, 0x7, RZ, 0xc0, !PT ;  /* 0x0000000704ff7812 */ /* 0x000fc8000780c0ff */
[----:B------:R-:W-:Y:S01]  /*0800*/  ISETP.LT.U32.AND P0, PT, R153, 0x8, !P0 ;  /* 0x000000089900780c */ /* 0x000fe20004701070 */
[----:B------:R-:W0:Y:S02]  /*0810*/  FENCE.VIEW.ASYNC.S ;  /* 0x00000000000073c6 */ /* 0x000e240000000000 */
[----:B0-----:R-:W0:Y:S01]  /*0820*/  @!UP0 SYNCS.EXCH.64 URZ, [UR12+0x50], UR4 ;  /* 0x000050040c3f85b2 */ /* 0x001e220008000100 */
[----:B------:R-:W-:Y:S02]  /*0830*/  @P3 SHF.R.S32.HI R0, RZ, 0x3, R0 ;  /* 0x00000003ff003819 */ /* 0x000fe40000011400 */
[----:B-1----:R-:W-:Y:S02]  /*0840*/  SEL R5, RZ, 0x1, !P0 ;  /* 0x00000001ff057807 */ /* 0x002fe40004000000 */
[----:B---3--:R-:W-:Y:S01]  /*0850*/  ISETP.EQ.U32.AND P1, PT, R2, 0x1, PT ;  /* 0x000000010200780c */ /* 0x008fe20003f22070 */
[----:B------:R1:W3:Y:S01]  /*0860*/  @!UP1 SYNCS.EXCH.64 URZ, [UR12+0x58], UR4 ;  /* 0x000058040c3f95b2 */ /* 0x0002e20008000100 */
[----:B------:R-:W-:Y:S01]  /*0870*/  NOP ;  /* 0x0000000000007918 */ /* 0x000fe20000000000 */
[----:B-1----:R-:W-:Y:S01]  /*0880*/  UIMAD UR4, UR17, UR9, UR8 ;  /* 0x00000009110472a4 */ /* 0x002fe2000f8e0208 */
[----:B------:R1:W0:Y:S05]  /*0890*/  @!UP2 SYNCS.EXCH.64 URZ, [UR13+0x30], UR10 ;  /* 0x0000300a0d3fa5b2 */ /* 0x00022a0008000100 */
[----:B------:R-:W-:-:S04]  /*08a0*/  @P3 ISETP.NE.AND P4, PT, R0, UR4, PT ;  /* 0x0000000400003c0c */ /* 0x000fc8000bf85270 */
[----:B------:R-:W-:-:S04]  /*08b0*/  @P3 SEL R152, RZ, 0x1, P4 ;  /* 0x00000001ff983807 */ /* 0x000fc80002000000 */
[----:B------:R-:W-:Y:S01]  /*08c0*/  LOP3.LUT R152, R152, R5, RZ, 0xc0, !PT ;  /* 0x0000000598987212 */ /* 0x000fe200078ec0ff */
[----:B------:R1:W0:Y:S01]  /*08d0*/  @!UP3 SYNCS.EXCH.64 URZ, [UR13+0x38], UR10 ;  /* 0x0000380a0d3fb5b2 */ /* 0x0002220008000100 */
[----:B------:R1:W0:Y:S01]  /*08e0*/  @!UP4 SYNCS.EXCH.64 URZ, [UR13+0x40], UR10 ;  /* 0x0000400a0d3fc5b2 */ /* 0x0002220008000100 */
[----:B------:R1:W0:Y:S01]  /*08f0*/  @!UP5 SYNCS.EXCH.64 URZ, [UR13+0x48], UR10 ;  /* 0x0000480a0d3fd5b2 */ /* 0x0002220008000100 */
[----:B------:R-:W-:Y:S01]  /*0900*/  NOP ;  /* 0x0000000000007918 */ /* 0x000fe20000000000 */
[----:B-12---:R-:W-:Y:S05]  /*0910*/  @!P1 BRA `(.L_x_3) ;  /* 0x0000000000089947 */ /* 0x006fea0003800000 */
[----:B0--34-:R-:W-:Y:S01]  /*0920*/  UCGABAR_ARV ;  /* 0x00000000000079c7 */ /* 0x019fe20008000000 */
[----:B------:R-:W-:Y:S05]  /*0930*/  BRA `(.L_x_4) ;  /* 0x0000000000047947 */ /* 0x000fea0003800000 */
.L_x_3:
[----:B0--34-:R-:W-:Y:S01]  /*0940*/  NOP ;  /* 0x0000000000007918 */ /* 0x019fe20000000000 */
.L_x_4:
[----:B------:R-:W-:Y:S01]  /*0950*/  ULDC.64 UR4, c[0x0][0x598] ;  /* 0x0001660000047ab9 */ /* 0x000fe20000000a00 */
[----:B------:R-:W-:Y:S01]  /*0960*/  ULDC.64 UR50, c[0x0][0x208] ;  /* 0x0000820000327ab9 */ /* 0x000fe20000000a00 */
[----:B------:R-:W-:-:S04]  /*0970*/  ISETP.NE.U32.AND P0, PT, RZ, UR4, PT ;  /* 0x00000004ff007c0c */ /* 0x000fc8000bf05070 */
[----:B------:R-:W-:-:S13]  /*0980*/  ISETP.NE.AND.EX P0, PT, RZ, UR5, PT, P0 ;  /* 0x00000005ff007c0c */ /* 0x000fda000bf05300 */
[----:B------:R-:W-:Y:S05]  /*0990*/  @!P0 BRA `(.L_x_5) ;  /* 0x00000000001c8947 */ /* 0x000fea0003800000 */
[----:B------:R-:W0:Y:S02]  /*09a0*/  LDC.64 R6, c[0x0][0x598] ;  /* 0x00016600ff067b82 */ /* 0x000e240000000a00 */
[----:B0-----:R-:W2:Y:S02]  /*09b0*/  LDG.E.64 R6, desc[UR50][R6.64] ;  /* 0x0000003206067981 */ /* 0x001ea4000c1e1b00 */
[----:B--2---:R-:W-:-:S04]  /*09c0*/  ISETP.NE.U32.AND P0, PT, R6, RZ, PT ;  /* 0x000000ff0600720c */ /* 0x004fc80003f05070 */
[----:B------:R-:W-:-:S13]  /*09d0*/  ISETP.NE.AND.EX P0, PT, R7, RZ, PT, P0 ;  /* 0x000000ff0700720c */ /* 0x000fda0003f05300 */
[----:B------:R-:W-:Y:S05]  /*09e0*/  @!P0 BRA `(.L_x_5) ;  /* 0x0000000000088947 */ /* 0x000fea0003800000 */
[----:B------:R0:W5:Y:S01]  /*09f0*/  LD.E R23, desc[UR50][R6.64] ;  /* 0x0000003206177980 */ /* 0x000162000c101900 */
[----:B------:R-:W-:Y:S05]  /*0a00*/  BRA `(.L_x_6) ;  /* 0x0000000000247947 */ /* 0x000fea0003800000 */
.L_x_5:
[----:B------:R-:W-:Y:S02]  /*0a10*/  ULDC.64 UR4, c[0x0][0x588] ;  /* 0x0001620000047ab9 */ /* 0x000fe40000000a00 */
[----:B------:R-:W-:-:S04]  /*0a20*/  ISETP.NE.U32.AND P0, PT, RZ, UR4, PT ;  /* 0x00000004ff007c0c */ /* 0x000fc8000bf05070 */
[----:B------:R-:W-:-:S13]  /*0a30*/  ISETP.NE.AND.EX P0, PT, RZ, UR5, PT, P0 ;  /* 0x00000005ff007c0c */ /* 0x000fda000bf05300 */
[----:B------:R-:W-:Y:S05]  /*0a40*/  @!P0 BRA `(.L_x_7) ;  /* 0x00000000000c8947 */ /* 0x000fea0003800000 */
[----:B------:R-:W0:Y:S02]  /*0a50*/  LDC.64 R6, c[0x0][0x588] ;  /* 0x00016200ff067b82 */ /* 0x000e240000000a00 */
[----:B0-----:R1:W5:Y:S01]  /*0a60*/  LDG.E R23, desc[UR50][R6.64] ;  /* 0x0000003206177981 */ /* 0x001362000c1e1900 */
[----:B------:R-:W-:Y:S05]  /*0a70*/  BRA `(.L_x_6) ;  /* 0x0000000000087947 */ /* 0x000fea0003800000 */
.L_x_7:
[----:B------:R-:W-:Y:S02]  /*0a80*/  ULDC UR4, c[0x0][0x580] ;  /* 0x0001600000047ab9 */ /* 0x000fe40000000800 */
[----:B------:R-:W-:-:S07]  /*0a90*/  IMAD.U32 R23, RZ, RZ, UR4 ;  /* 0x00000004ff177e24 */ /* 0x000fce000f8e00ff */
.L_x_6:
[----:B------:R-:W-:Y:S02]  /*0aa0*/  ULDC.64 UR4, c[0x0][0x5a0] ;  /* 0x0001680000047ab9 */ /* 0x000fe40000000a00 */
[----:B------:R-:W-:-:S04]  /*0ab0*/  ISETP.NE.U32.AND P0, PT, RZ, UR4, PT ;  /* 0x00000004ff007c0c */ /* 0x000fc8000bf05070 */
[----:B------:R-:W-:-:S13]  /*0ac0*/  ISETP.NE.AND.EX P0, PT, RZ, UR5, PT, P0 ;  /* 0x00000005ff007c0c */ /* 0x000fda000bf05300 */
[----:B------:R-:W-:Y:S05]  /*0ad0*/  @!P0 BRA `(.L_x_8) ;  /* 0x00000000001c8947 */ /* 0x000fea0003800000 */
[----:B01----:R-:W0:Y:S02]  /*0ae0*/  LDC.64 R6, c[0x0][0x5a0] ;  /* 0x00016800ff067b82 */ /* 0x003e240000000a00 */
[----:B0-----:R-:W2:Y:S02]  /*0af0*/  LDG.E.64 R6, desc[UR50][R6.64] ;  /* 0x0000003206067981 */ /* 0x001ea4000c1e1b00 */
[----:B--2---:R-:W-:-:S04]  /*0b00*/  ISETP.NE.U32.AND P0, PT, R6, RZ, PT ;  /* 0x000000ff0600720c */ /* 0x004fc80003f05070 */
[----:B------:R-:W-:-:S13]  /*0b10*/  ISETP.NE.AND.EX P0, PT, R7, RZ, PT, P0 ;  /* 0x000000ff0700720c */ /* 0x000fda0003f05300 */
[----:B------:R-:W-:Y:S05]  /*0b20*/  @!P0 BRA `(.L_x_8) ;  /* 0x0000000000088947 */ /* 0x000fea0003800000 */
[----:B------:R0:W5:Y:S01]  /*0b30*/  LD.E R22, desc[UR50][R6.64] ;  /* 0x0000003206167980 */ /* 0x000162000c101900 */
[----:B------:R-:W-:Y:S05]  /*0b40*/  BRA `(.L_x_9) ;  /* 0x0000000000247947 */ /* 0x000fea0003800000 */
.L_x_8:
[----:B------:R-:W-:Y:S02]  /*0b50*/  ULDC.64 UR4, c[0x0][0x590] ;  /* 0x0001640000047ab9 */ /* 0x000fe40000000a00 */
[----:B------:R-:W-:-:S04]  /*0b60*/  ISETP.NE.U32.AND P0, PT, RZ, UR4, PT ;  /* 0x00000004ff007c0c */ /* 0x000fc8000bf05070 */
[----:B------:R-:W-:-:S13]  /*0b70*/  ISETP.NE.AND.EX P0, PT, RZ, UR5, PT, P0 ;  /* 0x00000005ff007c0c */ /* 0x000fda000bf05300 */
[----:B------:R-:W-:Y:S05]  /*0b80*/  @!P0 BRA `(.L_x_10) ;  /* 0x00000000000c8947 */ /* 0x000fea0003800000 */
[----:B01----:R-:W0:Y:S02]  /*0b90*/  LDC.64 R6, c[0x0][0x590] ;  /* 0x00016400ff067b82 */ /* 0x003e240000000a00 */
[----:B0-----:R1:W5:Y:S01]  /*0ba0*/  LDG.E R22, desc[UR50][R6.64] ;  /* 0x0000003206167981 */ /* 0x001362000c1e1900 */
[----:B------:R-:W-:Y:S05]  /*0bb0*/  BRA `(.L_x_9) ;  /* 0x0000000000087947 */ /* 0x000fea0003800000 */
.L_x_10:
[----:B------:R-:W-:Y:S02]  /*0bc0*/  ULDC UR4, c[0x0][0x584] ;  /* 0x0001610000047ab9 */ /* 0x000fe40000000800 */
[----:B------:R-:W-:-:S07]  /*0bd0*/  IMAD.U32 R22, RZ, RZ, UR4 ;  /* 0x00000004ff167e24 */ /* 0x000fce000f8e00ff */
.L_x_9:
[----:B------:R-:W-:Y:S01]  /*0be0*/  ULDC UR4, c[0x0][0x65c] ;  /* 0x0001970000047ab9 */ /* 0x000fe20000000800 */
[----:B01----:R-:W0:Y:S01]  /*0bf0*/  LDC.64 R6, c[0x0][0x650] ;  /* 0x00019400ff067b82 */ /* 0x003e220000000a00 */
[----:B------:R-:W-:Y:S01]  /*0c00*/  UISETP.NE.AND UP2, UPT, UR4, 0x1, UPT ;  /* 0x000000010400788c */ /* 0x000fe2000bf45270 */
[----:B------:R-:W-:Y:S01]  /*0c10*/  IMAD.MOV.U32 R18, RZ, RZ, -0x1 ;  /* 0xffffffffff127424 */ /* 0x000fe200078e00ff */
[----:B------:R-:W-:Y:S01]  /*0c20*/  UISETP.NE.AND UP0, UPT, UR19, 0x2, UPT ;  /* 0x000000021300788c */ /* 0x000fe2000bf05270 */
[----:B------:R-:W-:Y:S01]  /*0c30*/  IMAD.MOV.U32 R2, RZ, RZ, -0x1 ;  /* 0xffffffffff027424 */ /* 0x000fe200078e00ff */
[----:B------:R-:W-:Y:S01]  /*0c40*/  UP2UR UR40, UPR, URZ, 0x4 ;  /* 0x000000043f287883 */ /* 0x000fe20008000000 */
[----:B------:R-:W-:-:S06]  /*0c50*/  IMAD.MOV.U32 R19, RZ, RZ, -0x1 ;  /* 0xffffffffff137424 */ /* 0x000fcc00078e00ff */
[----:B------:R-:W-:Y:S01]  /*0c60*/  @UP2 ULDC UR12, c[0x0][0x10] ;  /* 0x00000400000c2ab9 */ /* 0x000fe20000000800 */
[----:B------:R-:W-:Y:S01]  /*0c70*/  @UP2 UMOV UR4, UR8 ;  /* 0x0000000800042c82 */ /* 0x000fe20008000000 */
[----:B------:R-:W-:Y:S01]  /*0c80*/  @UP2 UMOV UR5, URZ ;  /* 0x0000003f00052c82 */ /* 0x000fe20008000000 */
[----:B------:R-:W-:Y:S01]  /*0c90*/  @!UP2 ULDC UR16, c[0x0][0xc] ;  /* 0x000003000010aab9 */ /* 0x000fe20000000800 */
[----:B------:R-:W-:Y:S01]  /*0ca0*/  @UP2 UIMAD.WIDE.U32 UR12, UR15, UR12, UR4 ;  /* 0x0000000c0f0c22a5 */ /* 0x000fe2000f8e0004 */
[----:B------:R-:W-:Y:S02]  /*0cb0*/  ULDC UR10, c[0x0][0xc] ;  /* 0x00000300000a7ab9 */ /* 0x000fe40000000800 */
[----:B------:R-:W-:Y:S01]  /*0cc0*/  @UP2 UMOV UR4, URZ ;  /* 0x0000003f00042c82 */ /* 0x000fe20008000000 */
[----:B------:R-:W-:Y:S01]  /*0cd0*/  UMOV UR5, URZ ;  /* 0x0000003f00057c82 */ /* 0x000fe20008000000 */
[----:B------:R-:W-:Y:S01]  /*0ce0*/  @UP2 UIADD3 UR18, UR13, UR4, URZ ;  /* 0x000000040d122290 */ /* 0x000fe2000fffe03f */
[----:B------:R-:W-:-:S02]  /*0cf0*/  ULDC UR11, c[0x0][0x10] ;  /* 0x00000400000b7ab9 */ /* 0x000fc40000000800 */
[----:B------:R-:W-:Y:S01]  /*0d00*/  UMOV UR4, UR15 ;  /* 0x0000000f00047c82 */ /* 0x000fe20008000000 */
[----:B------:R-:W-:Y:S02]  /*0d10*/  UIMAD.WIDE.U32 UR10, UR10, UR11, URZ ;  /* 0x0000000b0a0a72a5 */ /* 0x000fe4000f8e003f */
[----:B------:R-:W-:Y:S01]  /*0d20*/  @!UP2 UIMAD.WIDE.U32 UR4, UR8, UR16, UR4 ;  /* 0x000000100804a2a5 */ /* 0x000fe2000f8e0004 */
[----:B------:R-:W-:Y:S02]  /*0d30*/  ULDC UR13, c[0x0][0x14] ;  /* 0x00000500000d7ab9 */ /* 0x000fe40000000800 */
[----:B------:R-:W-:Y:S02]  /*0d40*/  UIMAD.WIDE.U32 UR38, UR10, UR13, URZ ;  /* 0x0000000d0a2672a5 */ /* 0x000fe4000f8e003f */
[----:B------:R-:W-:Y:S02]  /*0d50*/  UIMAD UR41, UR11, UR13, URZ ;  /* 0x0000000d0b2972a4 */ /* 0x000fe4000f8e023f */
[----:B------:R-:W-:Y:S01]  /*0d60*/  @!UP2 UMOV UR12, UR4 ;  /* 0x00000004000cac82 */ /* 0x000fe20008000000 */
[----:B------:R-:W-:Y:S01]  /*0d70*/  @!UP2 UMOV UR18, UR5 ;  /* 0x000000050012ac82 */ /* 0x000fe20008000000 */
[----:B------:R-:W-:-:S02]  /*0d80*/  UIADD3 UR41, UR39, UR41, URZ ;  /* 0x0000002927297290 */ /* 0x000fc4000fffe03f */
[----:B------:R-:W-:-:S04]  /*0d90*/  UIADD3 UR4, UP1, UR12, UR38, URZ ;  /* 0x000000260c047290 */ /* 0x000fc8000ff3e03f */
[----:B------:R-:W-:Y:S02]  /*0da0*/  UIADD3.X UR5, UR18, UR41, URZ, UP1, !UPT ;  /* 0x0000002912057290 */ /* 0x000fe40008ffe43f */
[----:B------:R-:W-:Y:S02]  /*0db0*/  USEL UR4, UR4, UR12, !UP0 ;  /* 0x0000000c04047287 */ /* 0x000fe4000c000000 */
[----:B------:R-:W-:-:S04]  /*0dc0*/  USEL UR5, UR5, UR18, !UP0 ;  /* 0x0000001205057287 */ /* 0x000fc8000c000000 */
[----:B0-----:R-:W-:Y:S01]  /*0dd0*/  ISETP.LE.U32.AND P0, PT, R6, UR4, PT ;  /* 0x0000000406007c0c */ /* 0x001fe2000bf03070 */
[----:B------:R-:W-:Y:S02]  /*0de0*/  IMAD.U32 R16, RZ, RZ, UR4 ;  /* 0x00000004ff107e24 */ /* 0x000fe4000f8e00ff */
[----:B------:R-:W-:Y:S02]  /*0df0*/  IMAD.U32 R0, RZ, RZ, UR5 ;  /* 0x00000005ff007e24 */ /* 0x000fe4000f8e00ff */
[----:B------:R-:W-:-:S03]  /*0e00*/  IMAD.U32 R17, RZ, RZ, UR5 ;  /* 0x00000005ff117e24 */ /* 0x000fc6000f8e00ff */
[----:B------:R-:W-:Y:S02]  /*0e10*/  ISETP.GE.U32.AND.EX P0, PT, R0, R7, PT, P0 ;  /* 0x000000070000720c */ /* 0x000fe40003f06100 */
[----:B------:R-:W-:-:S11]  /*0e20*/  PRMT R0, RZ, 0x7610, R0 ;  /* 0x00007610ff007816 */ /* 0x000fd60000000000 */
[----:B------:R-:W-:Y:S05]  /*0e30*/  @P0 BRA `(.L_x_11) ;  /* 0x0000000400500947 */ /* 0x000fea0003800000 */
[----:B------:R-:W-:Y:S01]  /*0e40*/  ULDC.64 UR18, c[0x0][0x628] ;  /* 0x00018a0000127ab9 */ /* 0x000fe20000000a00 */
[C---:B------:R-:W-:Y:S01]  /*0e50*/  R2UR UR20, R16.reuse ;  /* 0x00000000101472ca */ /* 0x040fe200000e0000 */
[----:B------:R-:W-:Y:S01]  /*0e60*/  ULDC UR16, c[0x0][0x630] ;  /* 0x00018c0000107ab9 */ /* 0x000fe20000000800 */
[----:B------:R-:W-:Y:S02]  /*0e70*/  ISETP.NE.U32.AND P0, PT, RZ, UR18, PT ;  /* 0x00000012ff007c0c */ /* 0x000fe4000bf05070 */
[----:B------:R-:W-:Y:S02]  /*0e80*/  R2UR UR4, R16 ;  /* 0x00000000100472ca */ /* 0x000fe400000e0000 */
[----:B------:R-:W-:Y:S02]  /*0e90*/  ISETP.NE.AND.EX P0, PT, RZ, UR19, PT, P0 ;  /* 0x00000013ff007c0c */ /* 0x000fe4000bf05300 */
[----:B------:R-:W-:-:S11]  /*0ea0*/  R2UR UR5, R17 ;  /* 0x00000000110572ca */ /* 0x000fd600000e0000 */
[----:B------:R-:W-:Y:S05]  /*0eb0*/  @!P0 BRA `(.L_x_12) ;  /* 0x0000000000308947 */ /* 0x000fea0003800000 */
[----:B------:R-:W-:Y:S01]  /*0ec0*/  R2UR UR4, R16 ;  /* 0x00000000100472ca */ /* 0x000fe200000e0000 */
[----:B------:R-:W-:Y:S01]  /*0ed0*/  ULDC UR12, c[0x0][0x634] ;  /* 0x00018d00000c7ab9 */ /* 0x000fe20000000800 */
[----:B------:R-:W-:-:S11]  /*0ee0*/  R2UR UR15, R17 ;  /* 0x00000000110f72ca */ /* 0x000fd600000e0000 */
[----:B------:R-:W-:-:S04]  /*0ef0*/  UIADD3 UR12, UP1, UR4, UR12, URZ ;  /* 0x0000000c040c7290 */ /* 0x000fc8000ff3e03f */
[----:B------:R-:W-:-:S04]  /*0f00*/  UIADD3.X UR15, URZ, UR15, URZ, UP1, !UPT ;  /* 0x0000000f3f0f7290 */ /* 0x000fc80008ffe43f */
[----:B------:R-:W-:-:S04]  /*0f10*/  UIMAD.WIDE.U32 UR4, UR15, UR18, URZ ;  /* 0x000000120f0472a5 */ /* 0x000fc8000f8e003f */
[----:B------:R-:W-:Y:S02]  /*0f20*/  UIMAD.WIDE.U32 UR10, UP1, UR12, UR19, UR4 ;  /* 0x000000130c0a72a5 */ /* 0x000fe4000f820004 */
[----:B------:R-:W-:Y:S02]  /*0f30*/  UIMAD.WIDE.U32 UR4, UR12, UR18, URZ ;  /* 0x000000120c0472a5 */ /* 0x000fe4000f8e003f */
[----:B------:R-:W-:Y:S02]  /*0f40*/  UIADD3.X UR13, URZ, URZ, URZ, UP1, !UPT ;  /* 0x0000003f3f0d7290 */ /* 0x000fe40008ffe43f */
[----:B------:R-:W-:Y:S01]  /*0f50*/  UIADD3 URZ, UP1, UR5, UR10, URZ ;  /* 0x0000000a053f7290 */ /* 0x000fe2000ff3e03f */
[----:B------:R-:W-:-:S03]  /*0f60*/  UMOV UR12, UR11 ;  /* 0x0000000b000c7c82 */ /* 0x000fc60008000000 */
[----:B------:R-:W-:-:S12]  /*0f70*/  UIMAD.WIDE.U32.X UR4, UR15, UR19, UR12, UP1 ;  /* 0x000000130f0472a5 */ /* 0x000fd800088e040c */
.L_x_12:
[----:B------:R-:W-:Y:S01]  /*0f80*/  USHF.R.U64 UR4, UR4, UR16, UR5 ;  /* 0x0000001004047299 */ /* 0x000fe20008001205 */
[----:B------:R-:W-:Y:S01]  /*0f90*/  R2UR UR11, R17 ;  /* 0x00000000110b72ca */ /* 0x000fe200000e0000 */
[----:B------:R-:W-:Y:S02]  /*0fa0*/  USHF.R.U32.HI UR5, URZ, UR16, UR5 ;  /* 0x000000103f057299 */ /* 0x000fe40008011605 */
[----:B------:R-:W-:Y:S01]  /*0fb0*/  UIADD3 UR12, UP1, URZ, -UR4, URZ ;  /* 0x800000043f0c7290 */ /* 0x000fe2000ff3e03f */
[----:B------:R-:W-:Y:S01]  /*0fc0*/  ULDC.64 UR18, c[0x0][0x620] ;  /* 0x0001880000127ab9 */ /* 0x000fe20000000a00 */
[----:B------:R-:W-:Y:S02]  /*0fd0*/  UISETP.NE.AND UP2, UPT, UR40, URZ, UPT ;  /* 0x0000003f2800728c */ /* 0x000fe4000bf45270 */
[----:B------:R-:W-:Y:S01]  /*0fe0*/  UIADD3.X UR5, URZ, ~UR5, URZ, UP1, !UPT ;  /* 0x800000053f057290 */ /* 0x000fe20008ffe43f */
[----:B------:R-:W-:Y:S01]  /*0ff0*/  UMOV UR10, UR20 ;  /* 0x00000014000a7c82 */ /* 0x000fe20008000000 */
[----:B------:R-:W-:-:S02]  /*1000*/  ULDC UR13, c[0x0][0x618] ;  /* 0x00018600000d7ab9 */ /* 0x000fc40000000800 */
[----:B------:R-:W-:Y:S02]  /*1010*/  UIMAD UR5, UR5, UR18, URZ ;  /* 0x00000012050572a4 */ /* 0x000fe4000f8e023f */
[----:B------:R-:W-:Y:S02]  /*1020*/  UIMAD.WIDE.U32 UR10, UR12, UR18, UR10 ;  /* 0x000000120c0a72a5 */ /* 0x000fe4000f8e000a */
[----:B------:R-:W-:Y:S02]  /*1030*/  UIMAD UR12, UR12, UR19, UR5 ;  /* 0x000000130c0c72a4 */ /* 0x000fe4000f8e0205 */
[----:B------:R-:W-:Y:S02]  /*1040*/  @UP2 UIMAD UR7, UR17, UR9, UR8 ;  /* 0x00000009110722a4 */ /* 0x000fe4000f8e0208 */
[----:B------:R-:W-:Y:S01]  /*1050*/  UIADD3 UR11, UR11, UR12, URZ ;  /* 0x0000000c0b0b7290 */ /* 0x000fe2000fffe03f */
[----:B------:R-:W-:Y:S01]  /*1060*/  ULDC.64 UR8, c[0x0][0x640] ;  /* 0x0001900000087ab9 */ /* 0x000fe20000000a00 */
[----:B------:R-:W-:-:S02]  /*1070*/  ULDC UR15, c[0x0][0x608] ;  /* 0x00018200000f7ab9 */ /* 0x000fc40000000800 */
[----:B------:R-:W-:Y:S01]  /*1080*/  USHF.R.U64 UR20, UR10, UR13, UR11 ;  /* 0x0000000d0a147299 */ /* 0x000fe2000800120b */
[----:B------:R-:W-:Y:S01]  /*1090*/  ISETP.NE.U32.AND P0, PT, RZ, UR8, PT ;  /* 0x00000008ff007c0c */ /* 0x000fe2000bf05070 */
[----:B------:R-:W-:Y:S01]  /*10a0*/  USHF.R.U32.HI UR11, URZ, UR13, UR11 ;  /* 0x0000000d3f0b7299 */ /* 0x000fe2000801160b */
[----:B------:R-:W-:Y:S02]  /*10b0*/  ULDC UR21, c[0x0][0x658] ;  /* 0x0001960000157ab9 */ /* 0x000fe40000000800 */
[----:B------:R-:W-:Y:S01]  /*10c0*/  ISETP.NE.AND.EX P0, PT, RZ, UR9, PT, P0 ;  /* 0x00000009ff007c0c */ /* 0x000fe2000bf05300 */
[----:B------:R-:W-:Y:S02]  /*10d0*/  USHF.R.U64 UR25, UR20, UR15, UR11 ;  /* 0x0000000f14197299 */ /* 0x000fe4000800120b */
[----:B------:R-:W-:Y:S01]  /*10e0*/  USHF.R.U32.HI UR11, URZ, UR15, UR11 ;  /* 0x0000000f3f0b7299 */ /* 0x000fe2000801160b */
[----:B------:R-:W-:Y:S01]  /*10f0*/  UMOV UR10, 0xffffffff ;  /* 0xffffffff000a7882 */ /* 0x000fe20000000000 */
[----:B------:R-:W-:Y:S01]  /*1100*/  ULDC UR5, c[0x0][0x600] ;  /* 0x0001800000057ab9 */ /* 0x000fe20000000800 */
[----:B------:R-:W-:-:S02]  /*1110*/  USHF.L.U32 UR10, UR10, UR21, URZ ;  /* 0x000000150a0a7299 */ /* 0x000fc4000800063f */
[----:B------:R-:W-:Y:S02]  /*1120*/  USHF.R.U64 UR26, UR25, UR21, UR11 ;  /* 0x00000015191a7299 */ /* 0x000fe4000800120b */
[----:B------:R-:W-:Y:S02]  /*1130*/  ULOP3.LUT UR15, URZ, UR10, URZ, 0x33, !UPT ;  /* 0x0000000a3f0f7292 */ /* 0x000fe4000f8e333f */
[----:B------:R-:W-:Y:S02]  /*1140*/  UIADD3 UR19, UR5, -0x1, URZ ;  /* 0xffffffff05137890 */ /* 0x000fe4000fffe03f */
[----:B------:R-:W-:Y:S01]  /*1150*/  USHF.R.U32.HI UR11, URZ, UR21, UR11 ;  /* 0x000000153f0b7299 */ /* 0x000fe2000801160b */
[----:B------:R-:W-:Y:S01]  /*1160*/  ULDC UR22, c[0x0][0x648] ;  /* 0x0001920000167ab9 */ /* 0x000fe20000000800 */
[----:B------:R-:W-:Y:S01]  /*1170*/  ULDC UR23, c[0x0][0x638] ;  /* 0x00018e0000177ab9 */ /* 0x000fe20000000800 */
[----:B------:R-:W-:Y:S01]  /*1180*/  UMOV UR24, 0x1 ;  /* 0x0000000100187882 */ /* 0x000fe20000000000 */
[----:B------:R-:W-:Y:S01]  /*1190*/  UMOV UR10, UR26 ;  /* 0x0000001a000a7c82 */ /* 0x000fe20008000000 */
[----:B------:R-:W-:Y:S07]  /*11a0*/  @!P0 BRA `(.L_x_13) ;  /* 0x0000000000308947 */ /* 0x000fee0003800000 */
[----:B------:R-:W-:Y:S02]  /*11b0*/  ULDC UR16, c[0x0][0x64c] ;  /* 0x0001930000107ab9 */ /* 0x000fe40000000800 */
        /* <DEDUP_REMOVED lines=8> */
[----:B------:R-:W-:-:S07]  /*1240*/  UIMAD.WIDE.U32.X UR8, UR18, UR9, UR16, UP1 ;  /* 0x00000009120872a5 */ /* 0x000fce00088e0410 */
[----:B------:R-:W-:Y:S01]  /*1250*/  UMOV UR10, UR8 ;  /* 0x00000008000a7c82 */ /* 0x000fe20008000000 */
[----:B------:R-:W-:-:S05]  /*1260*/  UMOV UR11, UR9 ;  /* 0x00000009000b7c82 */ /* 0x000fca0008000000 */
.L_x_13:
[----:B------:R-:W-:Y:S01]  /*1270*/  USHF.R.U64 UR9, UR10, UR22, UR11 ;  /* 0x000000160a097299 */ /* 0x000fe2000800120b */
[----:B------:R-:W-:Y:S01]  /*1280*/  IMAD.MOV.U32 R0, RZ, RZ, 0x1 ;  /* 0x00000001ff007424 */ /* 0x000fe200078e00ff */
[----:B------:R-:W-:Y:S01]  /*1290*/  USHF.L.U32 UR8, UR24, UR21, URZ ;  /* 0x0000001518087299 */ /* 0x000fe2000800063f */
[----:B------:R-:W-:Y:S01]  /*12a0*/  IMAD.U32 R19, RZ, RZ, UR4 ;  /* 0x00000004ff137e24 */ /* 0x000fe2000f8e00ff */
[----:B------:R-:W-:Y:S02]  /*12b0*/  ULOP3.LUT UR15, UR25, UR15, URZ, 0xc0, !UPT ;  /* 0x0000000f190f7292 */ /* 0x000fe4000f8ec03f */
[----:B------:R-:W-:Y:S02]  /*12c0*/  UIADD3 UR10, -UR9, URZ, URZ ;  /* 0x0000003f090a7290 */ /* 0x000fe4000fffe13f */
[----:B------:R-:W-:Y:S02]  /*12d0*/  UIMAD UR15, UR8, UR9, UR15 ;  /* 0x00000009080f72a4 */ /* 0x000fe4000f8e020f */
[----:B------:R-:W-:-:S02]  /*12e0*/  ULOP3.LUT UR19, UR20, UR19, URZ, 0xc0, !UPT ;  /* 0x0000001314137292 */ /* 0x000fc4000f8ec03f */
[----:B------:R-:W-:Y:S01]  /*12f0*/  UIMAD UR8, UR10, UR23, UR26 ;  /* 0x000000170a0872a4 */ /* 0x000fe2000f8e021a */
[----:B------:R-:W-:Y:S01]  /*1300*/  ULDC UR9, c[0x0][0x610] ;  /* 0x0001840000097ab9 */ /* 0x000fe20000000800 */
[----:B------:R-:W-:Y:S02]  /*1310*/  UISETP.NE.AND UP1, UPT, UR40, URZ, UPT ;  /* 0x0000003f2800728c */ /* 0x000fe4000bf25270 */
[----:B------:R-:W-:Y:S02]  /*1320*/  UIMAD UR7, UR15, UR9, UR7 ;  /* 0x000000090f0772a4 */ /* 0x000fe4000f8e0207 */
[----:B------:R-:W-:-:S04]  /*1330*/  UIMAD UR8, UR8, UR5, UR19 ;  /* 0x00000005080872a4 */ /* 0x000fc8000f8e0213 */
[----:B------:R-:W-:Y:S02]  /*1340*/  USEL UR5, UR8, UR7, !UP1 ;  /* 0x0000000708057287 */ /* 0x000fe4000c800000 */
[----:B------:R-:W-:-:S04]  /*1350*/  USEL UR7, UR7, UR8, !UP1 ;  /* 0x0000000807077287 */ /* 0x000fc8000c800000 */
[----:B------:R-:W-:Y:S02]  /*1360*/  IMAD.U32 R2, RZ, RZ, UR5 ;  /* 0x00000005ff027e24 */ /* 0x000fe4000f8e00ff */
[----:B------:R-:W-:-:S07]  /*1370*/  IMAD.U32 R18, RZ, RZ, UR7 ;  /* 0x00000007ff127e24 */ /* 0x000fce000f8e00ff */
.L_x_11:
[----:B------:R-:W-:Y:S05]  /*1380*/  @!P1 BRA `(.L_x_14) ;  /* 0x00000000000c9947 */ /* 0x000fea0003800000 */
[----:B------:R-:W-:Y:S01]  /*1390*/  UCGABAR_WAIT ;  /* 0x0000000000007dc7 */ /* 0x000fe20008000000 */
[----:B------:R-:W-:Y:S01]  /*13a0*/  CCTL.IVALL ;  /* 0x00000000ff00798f */ /* 0x000fe20002000000 */
[----:B------:R-:W-:Y:S05]  /*13b0*/  BRA `(.L_x_15) ;  /* 0x0000000000047947 */ /* 0x000fea0003800000 */
.L_x_14:
[----:B------:R-:W-:Y:S06]  /*13c0*/  BAR.SYNC.DEFER_BLOCKING 0x0 ;  /* 0x0000000000007b1d */ /* 0x000fec0000010000 */
.L_x_15:
[----:B------:R-:W-:Y:S02]  /*13d0*/  ULDC UR4, c[0x0][0x28c] ;  /* 0x0000a30000047ab9 */ /* 0x000fe40000000800 */
[----:B------:R-:W-:-:S04]  /*13e0*/  UIADD3 UR4, UR4, 0x7f, URZ ;  /* 0x0000007f04047890 */ /* 0x000fc8000fffe03f */
[----:B------:R-:W-:-:S04]  /*13f0*/  USHF.R.S32.HI UR5, URZ, 0x1f, UR4 ;  /* 0x0000001f3f057899 */ /* 0x000fc80008011404 */
[----:B------:R-:W-:-:S04]  /*1400*/  ULEA.HI UR5, UR5, UR4, URZ, 0x7 ;  /* 0x0000000405057291 */ /* 0x000fc8000f8f383f */
[----:B------:R-:W-:Y:S01]  /*1410*/  USHF.R.S32.HI UR37, URZ, 0x7, UR5 ;  /* 0x000000073f257899 */ /* 0x000fe20008011405 */
[----:B------:R-:W-:Y:S11]  /*1420*/  @!P2 BRA `(.L_x_16) ;  /* 0x0000009400d8a947 */ /* 0x000ff60003800000 */
[----:B------:R-:W-:-:S06]  /*1430*/  UISETP.GT.U32.AND UP1, UPT, UR14, 0x1, UPT ;  /* 0x000000010e00788c */ /* 0x000fcc000bf24070 */
[----:B------:R-:W-:-:S13]  /*1440*/  PLOP3.LUT P0, PT, PT, PT, UP1, 0x80, 0x0 ;  /* 0x000000000000781c */ /* 0x000fda0003f0f018 */
[----:B------:R-:W-:Y:S05]  /*1450*/  @P0 EXIT ;  /* 0x000000000000094d */ /* 0x000fea0003800000 */
.L_x_17:
[----:B------:R-:W-:-:S08]  /*1460*/  NOP ;  /* 0x0000000000007918 */ /* 0x000fd00000000000 */
[----:B------:R-:W0:Y:S02]  /*1470*/  USETMAXREG.TRY_ALLOC.CTAPOOL UP1, 0xe8 ;  /* 0x000000e8000079c8 */ /* 0x000e240008020600 */
[----:B0-----:R-:W-:-:S13]  /*1480*/  PLOP3.LUT P0, PT, PT, PT, UP1, 0x80, 0x0 ;  /* 0x000000000000781c */ /* 0x001fda0003f0f018 */
[----:B------:R-:W-:Y:S05]  /*1490*/  @!P0 BRA `(.L_x_17) ;  /* 0xfffffffc00f08947 */ /* 0x000fea000383ffff */
[----:B------:R-:W-:-:S13]  /*14a0*/  LOP3.LUT P0, RZ, R0, 0xff, RZ, 0xc0, !PT ;  /* 0x000000ff00ff7812 */ /* 0x000fda000780c0ff */
[----:B------:R-:W-:Y:S05]  /*14b0*/  @!P0 EXIT ;  /* 0x000000000000894d */ /* 0x000fea0003800000 */
[----:B------:R-:W0:Y:S01]  /*14c0*/  S2UR UR5, SR_CgaCtaId ;  /* 0x00000000000579c3 */ /* 0x000e220000008800 */
[----:B------:R-:W-:Y:S01]  /*14d0*/  VIADD R8, R8, 0xffffffff ;  /* 0xffffffff08087836 */ /* 0x000fe20000000000 */
[CC--:B------:R-:W-:Y:S01]  /*14e0*/  LEA.HI R0, R9.reuse, R4.reuse, RZ, 0x2 ;  /* 0x0000000409007211 */ /* 0x0c0fe200078f10ff */
[----:B------:R-:W-:Y:S01]  /*14f0*/  UMOV UR43, 0x400 ;  /* 0x00000400002b7882 */ /* 0x000fe20000000000 */
[----:B------:R-:W-:Y:S01]  /*1500*/  LEA.HI R9, R9, R4, RZ, 0x5 ;  /* 0x0000000409097211 */ /* 0x000fe200078f28ff */
[----:B------:R-:W-:Y:S01]  /*1510*/  USHF.R.U32.HI UR4, URZ, 0x1, UR37 ;  /* 0x000000013f047899 */ /* 0x000fe20008011625 */
[C---:B------:R-:W-:Y:S01]  /*1520*/  R2UR UR45, R8.reuse ;  /* 0x00000000082d72ca */ /* 0x040fe200000e0000 */
[----:B------:R-:W-:Y:S01]  /*1530*/  ULOP3.LUT UR44, UR37, 0x1, URZ, 0xc0, !UPT ;  /* 0x00000001252c7892 */ /* 0x000fe2000f8ec03f */
[--C-:B------:R-:W-:Y:S01]  /*1540*/  SHF.R.S32.HI R154, RZ, 0x2, R0.reuse ;  /* 0x00000002ff9a7819 */ /* 0x100fe20000011400 */
[----:B------:R-:W-:Y:S01]  /*1550*/  UISETP.LT.AND UP1, UPT, UR37, 0x1, UPT ;  /* 0x000000012500788c */ /* 0x000fe2000bf21270 */
[----:B------:R-:W-:Y:S01]  /*1560*/  SHF.R.S32.HI R3, RZ, 0x1f, R0 ;  /* 0x0000001fff037819 */ /* 0x000fe20000011400 */
[----:B------:R-:W-:Y:S01]  /*1570*/  ULOP3.LUT UR4, UR4, 0x1, URZ, 0xc0, !UPT ;  /* 0x0000000104047892 */ /* 0x000fe2000f8ec03f */
[----:B------:R-:W-:Y:S01]  /*1580*/  SHF.R.S32.HI R9, RZ, 0x5, R9 ;  /* 0x00000005ff097819 */ /* 0x000fe20000011409 */
[----:B------:R-:W-:Y:S01]  /*1590*/  ULDC UR6, c[0x0][0x284] ;  /* 0x0000a10000067ab9 */ /* 0x000fe20000000800 */
[----:B------:R-:W-:Y:S01]  /*15a0*/  LEA.HI R3, R3, R154, RZ, 0x3 ;  /* 0x0000009a03037211 */ /* 0x000fe200078f18ff */
[----:B------:R-:W-:Y:S01]  /*15b0*/  USEL UR44, UR44, URZ, !UP0 ;  /* 0x0000003f2c2c7287 */ /* 0x000fe2000c000000 */
[----:B------:R-:W-:Y:S01]  /*15c0*/  ISETP.NE.AND P0, PT, R8, RZ, PT ;  /* 0x000000ff0800720c */ /* 0x000fe20003f05270 */
[----:B------:R-:W-:Y:S01]  /*15d0*/  USEL UR47, UR37, 0x1, UP1 ;  /* 0x00000001252f7887 */ /* 0x000fe20008800000 */
[----:B------:R-:W-:Y:S01]  /*15e0*/  LOP3.LUT R3, R3, 0xfffffff8, RZ, 0xc0, !PT ;  /* 0xfffffff803037812 */ /* 0x000fe200078ec0ff */
[----:B------:R-:W-:Y:S01]  /*15f0*/  USHF.L.U32 UR45, UR45, 0x3, URZ ;  /* 0x000000032d2d7899 */ /* 0x000fe2000800063f */
[----:B------:R-:W-:Y:S01]  /*1600*/  SEL R170, RZ, 0x1, P0 ;  /* 0x00000001ffaa7807 */ /* 0x000fe20000000000 */
[----:B------:R-:W-:-:S02]  /*1610*/  UISETP.EQ.U32.AND UP0, UPT, UR4, 0x1, !UP0 ;  /* 0x000000010400788c */ /* 0x000fc4000c702070 */
[----:B------:R-:W-:Y:S01]  /*1620*/  IMAD.IADD R154, R154, 0x1, -R3 ;  /* 0x000000019a9a7824 */ /* 0x000fe200078e0a03 */
[----:B0-----:R-:W-:Y:S01]  /*1630*/  ULEA UR43, UR5, UR43, 0x18 ;  /* 0x0000002b052b7291 */ /* 0x001fe2000f8ec03f */
[----:B------:R-:W-:Y:S01]  /*1640*/  IMAD.U32 R158, RZ, RZ, UR45 ;  /* 0x0000002dff9e7e24 */ /* 0x000fe2000f8e00ff */
[----:B------:R-:W-:Y:S01]  /*1650*/  LOP3.LUT R3, R0, 0xfffffffc, RZ, 0xc0, !PT ;  /* 0xfffffffc00037812 */ /* 0x000fe200078ec0ff */
[C-C-:B------:R-:W-:Y:S01]  /*1660*/  IMAD R161, R9.reuse, -0x10, -R154.reuse ;  /* 0xfffffff009a17824 */ /* 0x140fe200078e0a9a */
[----:B------:R-:W-:Y:S01]  /*1670*/  UIADD3 UR46, UR43, 0x30, URZ ;  /* 0x000000302b2e7890 */ /* 0x000fe2000fffe03f */
[--C-:B------:R-:W-:Y:S01]  /*1680*/  SHF.R.S32.HI R155, RZ, 0x1f, R154.reuse ;  /* 0x0000001fff9b7819 */ /* 0x100fe2000001149a */
[----:B------:R-:W-:Y:S01]  /*1690*/  ULOP3.LUT UR36, UR42, 0x1, URZ, 0xfc, !UPT ;  /* 0x000000012a247892 */ /* 0x000fe2000f8efc3f */
[----:B------:R-:W-:Y:S01]  /*16a0*/  LOP3.LUT R160, R158, 0x8, RZ, 0xc0, !PT ;  /* 0x000000089ea07812 */ /* 0x000fe200078ec0ff */
[----:B------:R-:W-:Y:S01]  /*16b0*/  IMAD.IADD R156, R4, 0x1, -R3 ;  /* 0x00000001049c7824 */ /* 0x000fe200078e0a03 */
[----:B------:R-:W-:Y:S01]  /*16c0*/  LOP3.LUT R158, R158, 0x8, RZ, 0xc, !PT ;  /* 0x000000089e9e7812 */ /* 0x000fe200078e0cff */
[----:B------:R-:W-:Y:S01]  /*16d0*/  IMAD.U32 R157, RZ, RZ, UR46 ;  /* 0x0000002eff9d7e24 */ /* 0x000fe2000f8e00ff */
[----:B------:R-:W-:Y:S01]  /*16e0*/  LOP3.LUT R160, R160, 0x18, RZ, 0x3c, !PT ;  /* 0x00000018a0a07812 */ /* 0x000fe200078e3cff */
[----:B------:R-:W-:Y:S01]  /*16f0*/  IMAD.WIDE R154, R9, 0x10, R154 ;  /* 0x00000010099a7825 */ /* 0x000fe200078e029a */
[----:B------:R-:W-:-:S02]  /*1700*/  UIADD3 UR47, -UR47, UR37, URZ ;  /* 0x000000252f2f7290 */ /* 0x000fc4000fffe13f */
[----:B------:R-:W-:Y:S01]  /*1710*/  USEL UR48, URZ, 0x1, !UP0 ;  /* 0x000000013f307887 */ /* 0x000fe2000c000000 */
[----:B------:R-:W-:Y:S02]  /*1720*/  VIADD R159, R157, UR45 ;  /* 0x0000002d9d9f7c36 */ /* 0x000fe40008000000 */
[----:B------:R-:W-:-:S09]  /*1730*/  VIADD R161, R161, UR6 ;  /* 0x00000006a1a17c36 */ /* 0x000fd20008000000 */
.L_x_293:
[----:B------:R-:W-:Y:S01]  /*1740*/  SHF.L.U32 R0, R170, 0x1f, RZ ;  /* 0x0000001faa007819 */ /* 0x000fe200000006ff */
[----:B------:R-:W-:Y:S02]  /*1750*/  ULDC UR4, c[0x0][0x28c] ;  /* 0x0000a30000047ab9 */ /* 0x000fe40000000800 */
[----:B------:R-:W-:Y:S01]  /*1760*/  ISETP.LT.AND P1, PT, RZ, UR4, PT ;  /* 0x00000004ff007c0c */ /* 0x000fe2000bf21270 */
[----:B------:R-:W0:Y:S02]  /*1770*/  SYNCS.PHASECHK.TRANS64.TRYWAIT P0, [R157+UR45], R0 ;  /* 0x000000009d0075a7 */ /* 0x000e24000800016d */
[----:B01234-:R-:W-:Y:S10]  /*1780*/  @!P0 BRA `(.L_x_18) ;  /* 0x000000a000f88947 */ /* 0x01fff40003800000 */
.L_x_313:
[----:B------:R-:W-:Y:S05]  /*1790*/  @P1 BRA `(.L_x_19) ;  /* 0x0000000000401947 */ /* 0x000fea0003800000 */
[----:B0-----:R-:W-:Y:S01]  /*17a0*/  MOV R0, 0x0 ;  /* 0x0000000000007802 */ /* 0x001fe20000000f00 */
[----:B------:R-:W-:Y:S01]  /*17b0*/  ULDC.64 UR4, c[0x4][0x68] ;  /* 0x01001a0000047ab9 */ /* 0x000fe20000000a00 */
[----:B------:R-:W-:Y:S01]  /*17c0*/  ULDC.64 UR6, c[0x4][0x8] ;  /* 0x0100020000067ab9 */ /* 0x000fe20000000a00 */
[----:B------:R-:W-:Y:S01]  /*17d0*/  IMAD.U32 R4, RZ, RZ, UR4 ;  /* 0x00000004ff047e24 */ /* 0x000fe2000f8e00ff */
[----:B------:R0:W1:Y:S01]  /*17e0*/  LDC.64 R14, c[0x4][R0] ;  /* 0x01000000000e7b82 */ /* 0x0000620000000a00 */
[----:B------:R-:W-:Y:S01]  /*17f0*/  IMAD.U32 R5, RZ, RZ, UR5 ;  /* 0x00000005ff057e24 */ /* 0x000fe2000f8e00ff */
[----:B------:R-:W-:Y:S01]  /*1800*/  ULDC.64 UR4, c[0x4][0x70] ;  /* 0x01001c0000047ab9 */ /* 0x000fe20000000a00 */
[----:B------:R-:W-:Y:S02]  /*1810*/  IMAD.U32 R10, RZ, RZ, UR6 ;  /* 0x00000006ff0a7e24 */ /* 0x000fe4000f8e00ff */
[----:B------:R-:W-:Y:S02]  /*1820*/  IMAD.U32 R6, RZ, RZ, UR4 ;  /* 0x00000004ff067e24 */ /* 0x000fe4000f8e00ff */
[----:B------:R-:W-:-:S02]  /*1830*/  IMAD.U32 R7, RZ, RZ, UR5 ;  /* 0x00000005ff077e24 */ /* 0x000fc4000f8e00ff */
[----:B------:R-:W-:Y:S02]  /*1840*/  IMAD.U32 R11, RZ, RZ, UR7 ;  /* 0x00000007ff0b7e24 */ /* 0x000fe4000f8e00ff */
[----:B------:R-:W-:Y:S02]  /*1850*/  IMAD.MOV.U32 R8, RZ, RZ, 0x1e1 ;  /* 0x000001e1ff087424 */ /* 0x000fe400078e00ff */
[----:B------:R-:W-:Y:S02]  /*1860*/  IMAD.MOV.U32 R12, RZ, RZ, 0x1 ;  /* 0x00000001ff0c7424 */ /* 0x000fe400078e00ff */
[----:B0-----:R-:W-:-:S07]  /*1870*/  IMAD.MOV.U32 R13, RZ, RZ, RZ ;  /* 0x000000ffff0d7224 */ /* 0x001fce00078e00ff */
[----:B------:R-:W-:-:S07]  /*1880*/  LEPC R20, `(.L_x_19) ;  /* 0x000000001014794e */ /* 0x000fce0000000000 */
[----:B-1---5:R-:W-:Y:S05]  /*1890*/  CALL.ABS.NOINC R14 ;  /* 0x000000000e007343 */ /* 0x022fea0003c00000 */
.L_x_19:
[----:B0-----:R-:W-:-:S05]  /*18a0*/  IMAD.U32 R0, RZ, RZ, UR36 ;  /* 0x00000024ff007e24 */ /* 0x001fca000f8e00ff */
[----:B------:R-:W-:-:S13]  /*18b0*/  ISETP.NE.AND P0, PT, R0, 0x3, PT ;  /* 0x000000030000780c */ /* 0x000fda0003f05270 */
[----:B------:R-:W-:Y:S05]  /*18c0*/  @!P0 BRA `(.L_x_20) ;  /* 0x0000000000048947 */ /* 0x000fea0003800000 */
[----:B------:R-:W-:Y:S01]  /*18d0*/  BPT.TRAP 0x1 ;  /* 0x000000040000795c */ /* 0x000fe20000300000 */
.L_x_20:
[----:B------:R-:W-:Y:S02]  /*18e0*/  IMAD.U32 R3, RZ, RZ, UR44 ;  /* 0x0000002cff037e24 */ /* 0x000fe4000f8e00ff */
[----:B------:R-:W-:-:S03]  /*18f0*/  IMAD.U32 R0, RZ, RZ, UR48 ;  /* 0x00000030ff007e24 */ /* 0x000fc6000f8e00ff */
[----:B------:R-:W-:Y:S02]  /*1900*/  LEA R3, R3, UR43, 0x3 ;  /* 0x0000002b03037c11 */ /* 0x000fe4000f8e18ff */
[----:B------:R-:W-:-:S04]  /*1910*/  SHF.L.U32 R0, R0, 0x1f, RZ ;  /* 0x0000001f00007819 */ /* 0x000fc800000006ff */
[----:B------:R0:W1:Y:S01]  /*1920*/  SYNCS.PHASECHK.TRANS64.TRYWAIT P1, [R3+URZ], R0 ;  /* 0x00000000030075a7 */ /* 0x000062000802017f */
[----:B------:R-:W-:Y:S05]  /*1930*/  @!P0 BRA `(.L_x_21) ;  /* 0x0000000000048947 */ /* 0x000fea0003800000 */
[----:B------:R-:W-:Y:S01]  /*1940*/  BPT.TRAP 0x1 ;  /* 0x000000040000795c */ /* 0x000fe20000300000 */
.L_x_21:
[----:B------:R-:W-:-:S05]  /*1950*/  IMAD.U32 R4, RZ, RZ, UR47 ;  /* 0x0000002fff047e24 */ /* 0x000fca000f8e00ff */
[----:B------:R-:W-:Y:S01]  /*1960*/  ISETP.GE.AND P2, PT, R4, 0x1, PT ;  /* 0x000000010400780c */ /* 0x000fe20003f46270 */
[----:B-1----:R-:W-:-:S12]  /*1970*/  @P1 BRA `(.L_x_22) ;  /* 0x0000000000081947 */ /* 0x002fd80003800000 */
[----:B------:R-:W1:Y:S02]  /*1980*/  SYNCS.PHASECHK.TRANS64.TRYWAIT P1, [R3+URZ], R0 ;  /* 0x00000000030075a7 */ /* 0x000e64000802017f */
[----:B-1----:R-:W-:Y:S05]  /*1990*/  @!P1 BRA `(.L_x_23) ;  /* 0x000000a000889947 */ /* 0x002fea0003800000 */
.L_x_22:
[----:B------:R-:W-:Y:S05]  /*19a0*/  WARPSYNC.ALL ;  /* 0x0000000000007948 */ /* 0x000fea0003800000 */
[----:B------:R-:W-:Y:S01]  /*19b0*/  UIADD3 UR4, UR43, 0x100, URZ ;  /* 0x000001002b047890 */ /* 0x000fe2000fffe03f */
[----:B------:R-:W-:Y:S01]  /*19c0*/  WARPGROUP.ARRIVE ;  /* 0x00000000000079c5 */ /* 0x000fe20000000000 */
[----:B------:R-:W-:Y:S02]  /*19d0*/  UIADD3 UR5, UR43, 0x8100, URZ ;  /* 0x000081002b057890 */ /* 0x000fe4000fffe03f */
[----:B------:R-:W-:Y:S02]  /*19e0*/  USHF.R.U32.HI UR4, URZ, 0x4, UR4 ;  /* 0x000000043f047899 */ /* 0x000fe40008011604 */
[----:B------:R-:W-:-:S02]  /*19f0*/  USHF.R.U32.HI UR5, URZ, 0x4, UR5 ;  /* 0x000000043f057899 */ /* 0x000fc40008011605 */
[----:B------:R-:W-:Y:S02]  /*1a00*/  ULOP3.LUT UR4, UR4, 0x3fff, URZ, 0xc0, !UPT ;  /* 0x00003fff04047892 */ /* 0x000fe4000f8ec03f */
[----:B------:R-:W-:Y:S02]  /*1a10*/  ULOP3.LUT UR5, UR5, 0x3fff, URZ, 0xc0, !UPT ;  /* 0x00003fff05057892 */ /* 0x000fe4000f8ec03f */
[----:B------:R-:W-:Y:S02]  /*1a20*/  ULOP3.LUT UR4, UR4, 0x10000, URZ, 0xfc, !UPT ;  /* 0x0001000004047892 */ /* 0x000fe4000f8efc3f */
[----:B------:R-:W-:Y:S02]  /*1a30*/  ULOP3.LUT UR5, UR5, 0x10000, URZ, 0xfc, !UPT ;  /* 0x0001000005057892 */ /* 0x000fe4000f8efc3f */
[----:B------:R-:W-:Y:S02]  /*1a40*/  ULEA UR7, UR44, UR4, 0xa ;  /* 0x000000042c077291 */ /* 0x000fe4000f8e503f */
[----:B------:R-:W-:Y:S01]  /*1a50*/  ULEA UR6, UR44, UR5, 0xc ;  /* 0x000000052c067291 */ /* 0x000fe2000f8e603f */
[----:B------:R-:W-:Y:S01]  /*1a60*/  UMOV UR9, 0x40000040 ;  /* 0x4000004000097882 */ /* 0x000fe20000000000 */
[----:B------:R-:W-:-:S03]  /*1a70*/  UMOV UR11, 0x40000040 ;  /* 0x40000040000b7882 */ /* 0x000fc60000000000 */
[----:B------:R-:W-:Y:S02]  /*1a80*/  UMOV UR8, UR7 ;  /* 0x0000000700087c82 */ /* 0x000fe40008000000 */
[----:B------:R-:W-:Y:S02]  /*1a90*/  UMOV UR10, UR6 ;  /* 0x00000006000a7c82 */ /* 0x000fe40008000000 */
[----:B------:R-:W-:Y:S01]  /*1aa0*/  HGMMA.64x256x16.F32.BF16 R24, gdesc[UR8], RZ, !UPT, gsb0 ;  /* 0x03e00000081879f0 */ /* 0x000fe2000c0018ff */
[----:B------:R-:W-:Y:S02]  /*1ab0*/  UIADD3 UR8, UR7, 0x2, URZ ;  /* 0x0000000207087890 */ /* 0x000fe4000fffe03f */
[----:B------:R-:W-:Y:S01]  /*1ac0*/  UIADD3 UR10, UR6, 0x2, URZ ;  /* 0x00000002060a7890 */ /* 0x000fe2000fffe03f */
[----:B------:R-:W-:Y:S01]  /*1ad0*/  UMOV UR9, 0x40000040 ;  /* 0x4000004000097882 */ /* 0x000fe20000000000 */
[----:B------:R-:W-:Y:S01]  /*1ae0*/  UMOV UR11, 0x40000040 ;  /* 0x40000040000b7882 */ /* 0x000fe20000000000 */
[----:B------:R-:W-:-:S02]  /*1af0*/  WARPGROUP.DEPBAR.LE gsb0, 0x0 ;  /* 0x00008000000079c5 */ /* 0x000fc40000010000 */
[----:B------:R-:W-:-:S15]  /*1b00*/  WARPGROUP.ARRIVE ;  /* 0x00000000000079c5 */ /* 0x000fde0000000000 */
[----:B------:R-:W-:-:S05]  /*1b10*/  NOP ;  /* 0x0000000000007918 */ /* 0x000fca0000000000 */
[----:B------:R-:W-:Y:S01]  /*1b20*/  HGMMA.64x256x16.F32.BF16 R24, gdesc[UR8], R24, gsb0 ;  /* 0x03e00000081879f0 */ /* 0x000fe20008001818 */
[----:B------:R-:W-:Y:S02]  /*1b30*/  UIADD3 UR8, UR7, 0x4, URZ ;  /* 0x0000000407087890 */ /* 0x000fe4000fffe03f */
[----:B------:R-:W-:Y:S01]  /*1b40*/  UIADD3 UR10, UR6, 0x4, URZ ;  /* 0x00000004060a7890 */ /* 0x000fe2000fffe03f */
[----:B------:R-:W-:Y:S01]  /*1b50*/  UMOV UR9, 0x40000040 ;  /* 0x4000004000097882 */ /* 0x000fe20000000000 */
[----:B------:R-:W-:Y:S01]  /*1b60*/  UMOV UR11, 0x40000040 ;  /* 0x40000040000b7882 */ /* 0x000fe20000000000 */
[----:B------:R-:W-:Y:S02]  /*1b70*/  WARPGROUP.DEPBAR.LE gsb0, 0x0 ;  /* 0x00008000000079c5 */ /* 0x000fe40000010000 */
        /* <DEDUP_REMOVED lines=42> */
[----:B------:R-:W-:Y:S03]  /*1e20*/  HGMMA.64x256x16.F32.BF16 R24, gdesc[UR8], R24, gsb0 ;  /* 0x03e00000081879f0 */ /* 0x000fe60008001818 */
[----:B------:R-:W-:Y:S02]  /*1e30*/  WARPGROUP.DEPBAR.LE gsb0, 0x0 ;  /* 0x00008000000079c5 */ /* 0x000fe40000010000 */
[----:B------:R-:W-:Y:S05]  /*1e40*/  @!P2 BRA `(.L_x_24) ;  /* 0x0000000400a4a947 */ /* 0x000fea0003800000 */
[----:B------:R-:W-:Y:S01]  /*1e50*/  UIADD3 UR6, UR44, 0x1, URZ ;  /* 0x000000012c067890 */ /* 0x000fe2000fffe03f */
[----:B01----:R-:W-:Y:S02]  /*1e60*/  IMAD.U32 R0, RZ, RZ, UR47 ;  /* 0x0000002fff007e24 */ /* 0x003fe4000f8e00ff */
[----:B------:R-:W-:Y:S01]  /*1e70*/  IMAD.U32 R3, RZ, RZ, UR44 ;  /* 0x0000002cff037e24 */ /* 0x000fe2000f8e00ff */
[----:B------:R-:W-:-:S04]  /*1e80*/  UISETP.NE.AND UP0, UPT, UR6, 0x2, UPT ;  /* 0x000000020600788c */ /* 0x000fc8000bf05270 */
[----:B------:R-:W-:Y:S02]  /*1e90*/  USEL UR7, URZ, 0x1, UP0 ;  /* 0x000000013f077887 */ /* 0x000fe40008000000 */
[----:B------:R-:W-:Y:S02]  /*1ea0*/  USEL UR6, UR6, URZ, UP0 ;  /* 0x0000003f06067287 */ /* 0x000fe40008000000 */
[----:B------:R-:W-:-:S06]  /*1eb0*/  ULOP3.LUT UR7, UR48, UR7, URZ, 0x3c, !UPT ;  /* 0x0000000730077292 */ /* 0x000fcc000f8e3c3f */
[----:B------:R-:W-:-:S07]  /*1ec0*/  IMAD.U32 R6, RZ, RZ, UR7 ;  /* 0x00000007ff067e24 */ /* 0x000fce000f8e00ff */
.L_x_31:
[----:B------:R-:W-:Y:S05]  /*1ed0*/  @!P0 BRA `(.L_x_25) ;  /* 0x0000000000048947 */ /* 0x000fea0003800000 */
[----:B------:R-:W-:Y:S01]  /*1ee0*/  BPT.TRAP 0x1 ;  /* 0x000000040000795c */ /* 0x000fe20000300000 */
.L_x_25:
[----:B------:R-:W-:Y:S01]  /*1ef0*/  ULEA UR7, UR6, UR43, 0x3 ;  /* 0x0000002b06077291 */ /* 0x000fe2000f8e183f */
[----:B------:R-:W-:-:S08]  /*1f00*/  SHF.L.U32 R4, R6, 0x1f, RZ ;  /* 0x0000001f06047819 */ /* 0x000fd000000006ff */
[----:B------:R0:W1:Y:S01]  /*1f10*/  SYNCS.PHASECHK.TRANS64.TRYWAIT P1, [UR7], R4 ;  /* 0x00000004ff0075a7 */ /* 0x0000620008020147 */
[----:B------:R-:W-:Y:S05]  /*1f20*/  @!P0 BRA `(.L_x_26) ;  /* 0x0000000000048947 */ /* 0x000fea0003800000 */
[----:B------:R-:W-:Y:S01]  /*1f30*/  BPT.TRAP 0x1 ;  /* 0x000000040000795c */ /* 0x000fe20000300000 */
.L_x_26:
[----:B-1----:R-:W-:Y:S05]  /*1f40*/  @P1 BRA `(.L_x_27) ;  /* 0x0000000000081947 */ /* 0x002fea0003800000 */
[----:B------:R-:W1:Y:S02]  /*1f50*/  SYNCS.PHASECHK.TRANS64.TRYWAIT P1, [UR7], R4 ;  /* 0x00000004ff0075a7 */ /* 0x000e640008020147 */
[----:B-1----:R-:W-:Y:S05]  /*1f60*/  @!P1 BRA `(.L_x_28) ;  /* 0x0000009c00289947 */ /* 0x002fea0003800000 */
.L_x_27:
[----:B------:R-:W-:Y:S01]  /*1f70*/  ULEA UR12, UR6, UR4, 0xa ;  /* 0x00000004060c7291 */ /* 0x000fe2000f8e503f */
[----:B------:R-:W-:Y:S01]  /*1f80*/  WARPGROUP.ARRIVE ;  /* 0x00000000000079c5 */ /* 0x000fe20000000000 */
[----:B------:R-:W-:Y:S01]  /*1f90*/  ULEA UR7, UR6, UR5, 0xc ;  /* 0x0000000506077291 */ /* 0x000fe2000f8e603f */
[----:B------:R-:W-:Y:S01]  /*1fa0*/  UMOV UR9, 0x40000040 ;  /* 0x4000004000097882 */ /* 0x000fe20000000000 */
[----:B------:R-:W-:-:S03]  /*1fb0*/  UMOV UR11, 0x40000040 ;  /* 0x40000040000b7882 */ /* 0x000fc60000000000 */
[----:B------:R-:W-:Y:S02]  /*1fc0*/  UMOV UR8, UR12 ;  /* 0x0000000c00087c82 */ /* 0x000fe40008000000 */
[----:B------:R-:W-:Y:S02]  /*1fd0*/  UMOV UR10, UR7 ;  /* 0x00000007000a7c82 */ /* 0x000fe40008000000 */
[----:B------:R-:W-:Y:S01]  /*1fe0*/  HGMMA.64x256x16.F32.BF16 R24, gdesc[UR8], R24, gsb0 ;  /* 0x03e00000081879f0 */ /* 0x000fe20008001818 */
        /* <DEDUP_REMOVED lines=58> */
[----:B------:R-:W-:Y:S01]  /*2390*/  BPT.TRAP 0x1 ;  /* 0x000000040000795c */ /* 0x000fe20000300000 */
.L_x_29:
[----:B------:R-:W-:Y:S01]  /*23a0*/  ISETP.NE.AND P1, PT, R152, RZ, PT ;  /* 0x000000ff9800720c */ /* 0x000fe20003f25270 */
[----:B------:R-:W-:-:S12]  /*23b0*/  UISETP.GT.U32.AND UP0, UPT, UR42, 0x1, UPT ;  /* 0x000000012a00788c */ /* 0x000fd8000bf04070 */
[----:B01----:R-:W-:-:S05]  /*23c0*/  @P1 LEA R4, R3, UR43, 0x3 ;  /* 0x0000002b03041c11 */ /* 0x003fca000f8e18ff */
[----:B------:R-:W-:-:S05]  /*23d0*/  @P1 VIADD R4, R4, 0x10 ;  /* 0x0000001004041836 */ /* 0x000fca0000000000 */
[----:B------:R-:W-:-:S04]  /*23e0*/  @P1 PRMT R4, R153, 0x654, R4 ;  /* 0x0000065499041816 */ /* 0x000fc80000000004 */
[----:B------:R0:W-:Y:S01]  /*23f0*/  @P1 SYNCS.ARRIVE.TRANS64.RED.A1T0 RZ, [R4+URZ], RZ ;  /* 0x000000ff04ff19a7 */ /* 0x0001e2000810043f */
[----:B------:R-:W-:-:S13]  /*2400*/  PLOP3.LUT P1, PT, PT, PT, UP0, 0x80, 0x0 ;  /* 0x000000000000781c */ /* 0x000fda0003f2f008 */
[----:B0-----:R-:W-:Y:S05]  /*2410*/  @P1 BRA `(.L_x_30) ;  /* 0x0000000000041947 */ /* 0x001fea0003800000 */
[----:B------:R-:W-:Y:S01]  /*2420*/  BPT.TRAP 0x1 ;  /* 0x000000040000795c */ /* 0x000fe20000300000 */
.L_x_30:
[----:B------:R-:W-:Y:S01]  /*2430*/  UIADD3 UR6, UR6, 0x1, URZ ;  /* 0x0000000106067890 */ /* 0x000fe2000fffe03f */
[C---:B------:R-:W-:Y:S01]  /*2440*/  ISETP.GT.AND P2, PT, R0.reuse, 0x1, PT ;  /* 0x000000010000780c */ /* 0x040fe20003f44270 */
[----:B------:R-:W-:Y:S02]  /*2450*/  VIADD R3, R3, 0x1 ;  /* 0x0000000103037836 */ /* 0x000fe40000000000 */
[----:B------:R-:W-:Y:S01]  /*2460*/  UISETP.NE.AND UP0, UPT, UR6, 0x2, UPT ;  /* 0x000000020600788c */ /* 0x000fe2000bf05270 */
[----:B------:R-:W-:Y:S02]  /*2470*/  VIADD R0, R0, 0xffffffff ;  /* 0xffffffff00007836 */ /* 0x000fe40000000000 */
[C---:B------:R-:W-:Y:S01]  /*2480*/  ISETP.NE.AND P1, PT, R3.reuse, 0x2, PT ;  /* 0x000000020300780c */ /* 0x040fe20003f25270 */
[----:B------:R-:W-:Y:S02]  /*2490*/  USEL UR7, URZ, 0x1, UP0 ;  /* 0x000000013f077887 */ /* 0x000fe40008000000 */
[----:B------:R-:W-:Y:S01]  /*24a0*/  USEL UR6, UR6, URZ, UP0 ;  /* 0x0000003f06067287 */ /* 0x000fe20008000000 */
[----:B------:R-:W-:-:S03]  /*24b0*/  SEL R3, R3, RZ, P1 ;  /* 0x000000ff03037207 */ /* 0x000fc60000800000 */
[----:B------:R-:W-:Y:S01]  /*24c0*/  LOP3.LUT R6, R6, UR7, RZ, 0x3c, !PT ;  /* 0x0000000706067c12 */ /* 0x000fe2000f8e3cff */
[----:B------:R-:W-:Y:S07]  /*24d0*/  @P2 BRA `(.L_x_31) ;  /* 0xfffffff8007c2947 */ /* 0x000fee000383ffff */
.L_x_24:
[----:B------:R-:W-:Y:S01]  /*24e0*/  ULDC UR4, c[0x0][0x28c] ;  /* 0x0000a30000047ab9 */ /* 0x000fe20000000800 */
[----:B------:R2:W-:Y:S01]  /*24f0*/  SYNCS.ARRIVE.TRANS64.A1T0 RZ, [R158+UR46], RZ ;  /* 0x000000ff9eff79a7 */ /* 0x0005e2000810002e */
[----:B------:R-:W-:-:S06]  /*2500*/  UISETP.GE.AND UP0, UPT, UR4, 0x1, UPT ;  /* 0x000000010400788c */ /* 0x000fcc000bf06270 */
[----:B------:R-:W-:-:S13]  /*2510*/  PLOP3.LUT P1, PT, PT, PT, UP0, 0x80, 0x0 ;  /* 0x000000000000781c */ /* 0x000fda0003f2f008 */
[----:B--2---:R-:W-:Y:S05]  /*2520*/  @!P1 BRA `(.L_x_32) ;  /* 0x0000000000409947 */ /* 0x004fea0003800000 */
[----:B------:R-:W-:Y:S05]  /*2530*/  @!P0 BRA `(.L_x_33) ;  /* 0x0000000000048947 */ /* 0x000fea0003800000 */
[----:B------:R-:W-:Y:S01]  /*2540*/  BPT.TRAP 0x1 ;  /* 0x000000040000795c */ /* 0x000fe20000300000 */
.L_x_33:
[----:B------:R-:W-:Y:S01]  /*2550*/  ISETP.NE.AND P0, PT, R152, RZ, PT ;  /* 0x000000ff9800720c */ /* 0x000fe20003f05270 */
[----:B01----:R-:W-:-:S12]  /*2560*/  IMAD.U32 R3, RZ, RZ, UR43 ;  /* 0x0000002bff037e24 */ /* 0x003fd8000f8e00ff */
[----:B------:R-:W-:-:S05]  /*2570*/  VOTEU.ANY UP0, P0 ;  /* 0x00000000003f7886 */ /* 0x000fca0000000100 */
[----:B------:R-:W-:Y:S02]  /*2580*/  @UP0 UIADD3 UR5, UR47, UR44, URZ ;  /* 0x0000002c2f050290 */ /* 0x000fe4000fffe03f */
[----:B------:R-:W-:-:S04]  /*2590*/  UISETP.GT.U32.AND UP0, UPT, UR42, 0x1, UPT ;  /* 0x000000012a00788c */ /* 0x000fc8000bf04070 */
[----:B------:R-:W-:-:S04]  /*25a0*/  IMAD.U32 R0, RZ, RZ, UR5 ;  /* 0x00000005ff007e24 */ /* 0x000fc8000f8e00ff */
[----:B------:R-:W-:-:S05]  /*25b0*/  @P0 IMAD.SHL.U32 R0, R0, 0x8, RZ ;  /* 0x0000000800000824 */ /* 0x000fca00078e00ff */
[----:B------:R-:W-:-:S04]  /*25c0*/  @P0 LOP3.LUT R0, R0, 0x8, RZ, 0xc0, !PT ;  /* 0x0000000800000812 */ /* 0x000fc800078ec0ff */
[----:B------:R-:W-:-:S04]  /*25d0*/  @P0 IADD3 R0, R3, 0x10, R0 ;  /* 0x0000001003000810 */ /* 0x000fc80007ffe000 */
[----:B------:R-:W-:-:S04]  /*25e0*/  @P0 PRMT R0, R153, 0x654, R0 ;  /* 0x0000065499000816 */ /* 0x000fc80000000000 */
[----:B------:R2:W-:Y:S01]  /*25f0*/  @P0 SYNCS.ARRIVE.TRANS64.RED.A1T0 RZ, [R0+URZ], RZ ;  /* 0x000000ff00ff09a7 */ /* 0x0005e2000810043f */
[----:B------:R-:W-:-:S13]  /*2600*/  PLOP3.LUT P0, PT, PT, PT, UP0, 0x80, 0x0 ;  /* 0x000000000000781c */ /* 0x000fda0003f0f008 */
[----:B--2---:R-:W-:Y:S05]  /*2610*/  @P0 BRA `(.L_x_32) ;  /* 0x0000000000040947 */ /* 0x004fea0003800000 */
[----:B------:R-:W-:Y:S01]  /*2620*/  BPT.TRAP 0x1 ;  /* 0x000000040000795c */ /* 0x000fe20000300000 */
.L_x_32:
[----:B01----:R-:W-:Y:S01]  /*2630*/  SHF.L.U32 R0, R170, 0x1f, RZ ;  /* 0x0000001faa007819 */ /* 0x003fe200000006ff */
[----:B------:R-:W-:Y:S01]  /*2640*/  ULEA UR6, UR37, UR44, 0x1 ;  /* 0x0000002c25067291 */ /* 0x000fe2000f8e083f */
[----:B------:R-:W0:Y:S01]  /*2650*/  LDC R7, c[0x0][0x288] ;  /* 0x0000a200ff077b82 */ /* 0x000e220000000800 */
[----:B------:R-:W-:Y:S01]  /*2660*/  UIADD3 UR4, UR4, 0xfe, URZ ;  /* 0x000000fe04047890 */ /* 0x000fe2000fffe03f */
[----:B------:R-:W-:Y:S01]  /*2670*/  IMAD.SHL.U32 R8, R156, 0x2, RZ ;  /* 0x000000029c087824 */ /* 0x000fe200078e00ff */
[----:B------:R-:W-:Y:S02]  /*2680*/  USHF.R.U32.HI UR5, URZ, 0x1, UR6 ;  /* 0x000000013f057899 */ /* 0x000fe40008011606 */
[----:B------:R-:W-:Y:S02]  /*2690*/  UISETP.GT.U32.AND UP0, UPT, UR6, 0x1, UPT ;  /* 0x000000010600788c */ /* 0x000fe4000bf04070 */
[----:B------:R-:W-:Y:S01]  /*26a0*/  ULOP3.LUT UR5, UR5, 0x1, URZ, 0xc0, !UPT ;  /* 0x0000000105057892 */ /* 0x000fe2000f8ec03f */
[----:B------:R-:W1:Y:S01]  /*26b0*/  SYNCS.PHASECHK.TRANS64.TRYWAIT P0, [R157+UR45+0x10], R0 ;  /* 0x000010009d0075a7 */ /* 0x000e62000800016d */
[----:B------:R-:W-:Y:S01]  /*26c0*/  UISETP.LT.U32.AND UP0, UPT, UR4, 0xff, UP0 ;  /* 0x000000ff0400788c */ /* 0x000fe20008701070 */
[----:B------:R-:W-:Y:S01]  /*26d0*/  SHF.R.S32.HI R9, RZ, 0x1f, R8 ;  /* 0x0000001fff097819 */ /* 0x000fe20000011408 */
[----:B------:R-:W-:-:S02]  /*26e0*/  UISETP.NE.U32.AND UP1, UPT, UR5, 0x1, UPT ;  /* 0x000000010500788c */ /* 0x000fc4000bf25070 */
[----:B------:R-:W-:Y:S02]  /*26f0*/  USEL UR5, URZ, 0x1, !UP0 ;  /* 0x000000013f057887 */ /* 0x000fe4000c000000 */
[----:B------:R-:W-:-:S04]  /*2700*/  UISETP.GT.U32.AND UP1, UPT, UR4, 0xfe, !UP1 ;  /* 0x000000fe0400788c */ /* 0x000fc8000cf24070 */
[----:B------:R-:W-:-:S04]  /*2710*/  USEL UR4, URZ, 0x1, !UP1 ;  /* 0x000000013f047887 */ /* 0x000fc8000c800000 */
[----:B------:R-:W-:Y:S01]  /*2720*/  ULOP3.LUT UR48, UR4, UR48, UR5, 0x96, !UPT ;  /* 0x0000003004307292 */ /* 0x000fe2000f8e9605 */
[----:B01----:R-:W-:Y:S11]  /*2730*/  @!P0 BRA `(.L_x_34) ;  /* 0x00000094004c8947 */ /* 0x003ff60003800000 */
.L_x_314:
[----:B------:R-:W-:Y:S01]  /*2740*/  IMAD.SHL.U32 R4, R18, 0x40, RZ ;  /* 0x0000004012047824 */ /* 0x000fe200078e00ff */
[----:B------:R-:W-:Y:S01]  /*2750*/  ULDC UR6, c[0x0][0x284] ;  /* 0x0000a10000067ab9 */ /* 0x000fe20000000800 */
[----:B------:R-:W-:Y:S01]  /*2760*/  IMAD.SHL.U32 R12, R2, 0x100, RZ ;  /* 0x00000100020c7824 */ /* 0x000fe200078e00ff */
[----:B------:R-:W-:Y:S01]  /*2770*/  SHF.R.S32.HI R165, RZ, 0x1f, R19 ;  /* 0x0000001fffa57819 */ /* 0x000fe20000011413 */
[----:B------:R-:W-:Y:S01]  /*2780*/  ULDC.64 UR4, c[0x0][0x5d0] ;  /* 0x0001740000047ab9 */ /* 0x000fe20000000a00 */
[----:B------:R-:W-:Y:S01]  /*2790*/  ISETP.GE.AND P0, PT, R4, UR6, PT ;  /* 0x0000000604007c0c */ /* 0x000fe2000bf06270 */
[----:B------:R-:W-:Y:S01]  /*27a0*/  IMAD.WIDE.U32 R2, R19, UR4, R8 ;  /* 0x0000000413027c25 */ /* 0x000fe2000f8e0008 */
[----:B------:R-:W-:Y:S01]  /*27b0*/  SHF.R.S32.HI R13, RZ, 0x1f, R12 ;  /* 0x0000001fff0d7819 */ /* 0x000fe2000001140c */
[----:B------:R-:W-:Y:S01]  /*27c0*/  ULOP3.LUT UR44, UR44, 0x1, URZ, 0xc0, !UPT ;  /* 0x000000012c2c7892 */ /* 0x000fe2000f8ec03f */
[C---:B------:R-:W-:Y:S01]  /*27d0*/  ISETP.GE.OR P0, PT, R12.reuse, R7, P0 ;  /* 0x000000070c00720c */ /* 0x040fe20000706670 */
[----:B0-----:R-:W-:Y:S01]  /*27e0*/  IMAD R0, R165, UR4, RZ ;  /* 0x00000004a5007c24 */ /* 0x001fe2000f8e02ff */
[----:B------:R-:W-:-:S03]  /*27f0*/  IADD3 R2, P1, R12, R2, RZ ;  /* 0x000000020c027210 */ /* 0x000fc60007f3e0ff */
[----:B------:R-:W-:-:S05]  /*2800*/  IMAD R5, R19, UR5, R0 ;  /* 0x0000000513057c24 */ /* 0x000fca000f8e0200 */
[----:B------:R-:W-:-:S03]  /*2810*/  IADD3.X R3, R13, R3, R5, P1, !PT ;  /* 0x000000030d037210 */ /* 0x000fc60000ffe405 */
[----:B------:R-:W-:Y:S05]  /*2820*/  @P0 BRA `(.L_x_35) ;  /* 0x0000007c00040947 */ /* 0x000fea0003800000 */
[----:B------:R-:W0:Y:S01]  /*2830*/  LDC.64 R10, c[0x0][0x5c8] ;  /* 0x00017200ff0a7b82 */ /* 0x000e220000000a00 */
[----:B-----5:R-:W-:Y:S01]  /*2840*/  FSETP.NEU.AND P0, PT, R22, RZ, PT ;  /* 0x000000ff1600720b */ /* 0x020fe20003f0d000 */
[----:B------:R-:W-:Y:S01]  /*2850*/  IMAD R5, R156, -0x2, R7 ;  /* 0xfffffffe9c057824 */ /* 0x000fe200078e0207 */
[----:B------:R-:W-:Y:S01]  /*2860*/  BSSY B0, `(.L_x_35) ;  /* 0x00007bd000007945 */ /* 0x000fe20003800000 */
[----:B------:R-:W-:-:S04]  /*2870*/  IMAD.WIDE R162, R18, 0x40, R154 ;  /* 0x0000004012a27825 */ /* 0x000fc800078e029a */
[----:B------:R-:W-:Y:S02]  /*2880*/  IMAD.IADD R0, R5, 0x1, -R12 ;  /* 0x0000000105007824 */ /* 0x000fe400078e0a0c */
[----:B------:R-:W-:-:S03]  /*2890*/  IMAD.IADD R4, R161, 0x1, -R4 ;  /* 0x00000001a1047824 */ /* 0x000fc600078e0a04 */
[----:B------:R-:W-:-:S04]  /*28a0*/  ISETP.GT.AND P2, PT, R0, RZ, PT ;  /* 0x000000ff0000720c */ /* 0x000fc80003f44270 */
[----:B------:R-:W-:Y:S01]  /*28b0*/  ISETP.GT.AND P1, PT, R4, RZ, P2 ;  /* 0x000000ff0400720c */ /* 0x000fe20001724270 */
[-C--:B0-----:R-:W-:Y:S02]  /*28c0*/  IMAD R5, R163, R10.reuse, RZ ;  /* 0x0000000aa3057224 */ /* 0x081fe400078e02ff */
[----:B------:R-:W-:-:S04]  /*28d0*/  IMAD.WIDE.U32 R172, R162, R10, R2 ;  /* 0x0000000aa2ac7225 */ /* 0x000fc800078e0002 */
[----:B------:R-:W-:-:S04]  /*28e0*/  IMAD R5, R162, R11, R5 ;  /* 0x0000000ba2057224 */ /* 0x000fc800078e0205 */
[----:B------:R-:W-:Y:S01]  /*28f0*/  IMAD.IADD R175, R173, 0x1, R5 ;  /* 0x00000001adaf7824 */ /* 0x000fe200078e0205 */
[----:B------:R-:W-:Y:S06]  /*2900*/  @!P0 BRA `(.L_x_36) ;  /* 0x0000005400a08947 */ /* 0x000fec0003800000 */
[----:B------:R-:W0:Y:S01]  /*2910*/  LDC.64 R20, c[0x0][0x5b8] ;  /* 0x00016e00ff147b82 */ /* 0x000e220000000a00 */
[----:B------:R-:W-:-:S07]  /*2920*/  ULDC.64 UR4, c[0x0][0x5c0] ;  /* 0x0001700000047ab9 */ /* 0x000fce0000000a00 */
[----:B------:R-:W1:Y:S08]  /*2930*/  LDC.64 R166, c[0x0][0x5b0] ;  /* 0x00016c00ffa67b82 */ /* 0x000e700000000a00 */
[----:B------:R-:W2:Y:S01]  /*2940*/  LDC.64 R14, c[0x0][0x5a8] ;  /* 0x00016a00ff0e7b82 */ /* 0x000ea20000000a00 */
[-C--:B0-----:R-:W-:Y:S02]  /*2950*/  IMAD R6, R165, R20.reuse, RZ ;  /* 0x00000014a5067224 */ /* 0x081fe400078e02ff */
[----:B------:R-:W-:-:S04]  /*2960*/  IMAD.WIDE.U32 R2, R19, R20, R8 ;  /* 0x0000001413027225 */ /* 0x000fc800078e0008 */
[----:B------:R-:W-:Y:S01]  /*2970*/  IMAD R171, R19, R21, R6 ;  /* 0x0000001513ab7224 */ /* 0x000fe200078e0206 */
[----:B------:R-:W-:Y:S01]  /*2980*/  IADD3 R164, P0, R12, R2, RZ ;  /* 0x000000020ca47210 */ /* 0x000fe20007f1e0ff */
[----:B-1----:R-:W-:-:S03]  /*2990*/  IMAD R2, R163, R166, RZ ;  /* 0x000000a6a3027224 */ /* 0x002fc600078e02ff */
[----:B------:R-:W-:Y:S01]  /*29a0*/  IADD3.X R165, R13, R3, R171, P0, !PT ;  /* 0x000000030da57210 */ /* 0x000fe200007fe4ab */
[C---:B------:R-:W-:Y:S02]  /*29b0*/  IMAD R173, R162.reuse, R167, R2 ;  /* 0x000000a7a2ad7224 */ /* 0x040fe400078e0202 */
[----:B------:R-:W-:-:S04]  /*29c0*/  IMAD.WIDE.U32 R2, R162, R166, R164 ;  /* 0x000000a6a2027225 */ /* 0x000fc800078e00a4 */
[----:B------:R-:W-:Y:S01]  /*29d0*/  IMAD.IADD R3, R3, 0x1, R173 ;  /* 0x0000000103037824 */ /* 0x000fe200078e02ad */
[----:B--2---:R-:W-:-:S04]  /*29e0*/  LEA R6, P0, R2, R14, 0x1 ;  /* 0x0000000e02067211 */ /* 0x004fc800078008ff */
[----:B------:R-:W-:-:S05]  /*29f0*/  LEA.HI.X R7, R2, R15, R3, 0x1, P0 ;  /* 0x0000000f02077211 */ /* 0x000fca00000f0c03 */
[----:B------:R0:W2:Y:S01]  /*2a00*/  @P1 LDG.E.LTC128B.U16 R5, desc[UR50][R6.64] ;  /* 0x0000003206051981 */ /* 0x0000a2000c1e1520 */
[----:B------:R-:W-:Y:S01]  /*2a10*/  IMAD.WIDE.U32 R2, R162, R166, R12 ;  /* 0x000000a6a2027225 */ /* 0x000fe200078e000c */
[----:B------:R-:W-:Y:S02]  /*2a20*/  BSSY B1, `(.L_x_37) ;  /* 0x0000014000017945 */ /* 0x000fe40003800000 */
[----:B------:R-:W-:-:S04]  /*2a30*/  IADD3 R168, P0, R8, R2, RZ ;  /* 0x0000000208a87210 */ /* 0x000fc80007f1e0ff */
[----:B------:R-:W-:Y:S02]  /*2a40*/  IADD3.X R169, R9, R173, R3, P0, !PT ;  /* 0x000000ad09a97210 */ /* 0x000fe400007fe403 */
[----:B------:R-:W-:Y:S01]  /*2a50*/  LEA R2, P0, R172, UR4, 0x1 ;  /* 0x00000004ac027c11 */ /* 0x000fe2000f8008ff */
[----:B------:R-:W-:-:S03]  /*2a60*/  IMAD.WIDE.U32 R168, R19, R20, R168 ;  /* 0x0000001413a87225 */ /* 0x000fc600078e00a8 */
[----:B------:R-:W-:Y:S02]  /*2a70*/  LEA.HI.X R3, R172, UR5, R175, 0x1, P0 ;  /* 0x00000005ac037c11 */ /* 0x000fe400080f0caf */
[----:B------:R-:W-:Y:S01]  /*2a80*/  ISETP.GT.AND P0, PT, R0, 0x1, PT ;  /* 0x000000010000780c */ /* 0x000fe20003f04270 */
[----:B0-----:R-:W-:Y:S01]  /*2a90*/  IMAD.IADD R7, R171, 0x1, R169 ;  /* 0x00000001ab077824 */ /* 0x001fe200078e02a9 */
[----:B------:R-:W-:Y:S02]  /*2aa0*/  LEA R6, P4, R168, R14, 0x1 ;  /* 0x0000000ea8067211 */ /* 0x000fe400078808ff */
[----:B------:R-:W-:Y:S02]  /*2ab0*/  ISETP.GT.AND P3, PT, R4, RZ, P0 ;  /* 0x000000ff0400720c */ /* 0x000fe40000764270 */
[----:B------:R-:W-:Y:S01]  /*2ac0*/  LEA.HI.X R7, R168, R15, R7, 0x1, P4 ;  /* 0x0000000fa8077211 */ /* 0x000fe200020f0c07 */
[C---:B------:R-:W-:Y:S01]  /*2ad0*/  IMAD.SHL.U32 R168, R166.reuse, 0x8, RZ ;  /* 0x00000008a6a87824 */ /* 0x040fe200078e00ff */
[----:B------:R-:W-:Y:S01]  /*2ae0*/  SHF.L.U64.HI R169, R166, 0x3, R167 ;  /* 0x00000003a6a97819 */ /* 0x000fe200000102a7 */
[----:B--2---:R-:W-:-:S04]  /*2af0*/  IMAD.U32 R21, R5, 0x10000, RZ ;  /* 0x0001000005157824 */ /* 0x004fc800078e00ff */
[----:B------:R-:W-:-:S04]  /*2b00*/  FMUL R21, R21, R22 ;  /* 0x0000001615157220 */ /* 0x000fc80000400000 */
[----:B------:R-:W-:-:S05]  /*2b10*/  FFMA R21, R24, R23, R21 ;  /* 0x0000001718157223 */ /* 0x000fca0000000015 */
[----:B------:R-:W-:-:S05]  /*2b20*/  F2FP.BF16.F32.PACK_AB R21, RZ, R21 ;  /* 0x00000015ff15723e */ /* 0x000fca00000010ff */
[----:B------:R0:W-:Y:S01]  /*2b30*/  @P1 STG.E.U16 desc[UR50][R2.64], R21 ;  /* 0x0000001502001986 */ /* 0x0001e2000c101532 */
[----:B------:R-:W-:Y:S05]  /*2b40*/  @!P3 BRA `(.L_x_38) ;  /* 0x000000000004b947 */ /* 0x000fea0003800000 */
[----:B------:R1:W5:Y:S02]  /*2b50*/  LDG.E.LTC128B.U16 R5, desc[UR50][R6.64+0x2] ;  /* 0x0000023206057981 */ /* 0x000364000c1e1520 */
.L_x_38:
[----:B------:R-:W-:Y:S05]  /*2b60*/  BSYNC B1 ;  /* 0x0000000000017941 */ /* 0x000fea0003800000 */
.L_x_37:
[----:B0----5:R-:W-:Y:S01]  /*2b70*/  IMAD.U32 R21, R5, 0x10000, RZ ;  /* 0x0001000005157824 */ /* 0x021fe200078e00ff */
[----:B------:R-:W-:Y:S01]  /*2b80*/  ISETP.GT.AND P2, PT, R4, 0x8, P2 ;  /* 0x000000080400780c */ /* 0x000fe20001744270 */
[----:B------:R-:W-:-:S04]  /*2b90*/  IMAD.WIDE.U32 R168, R162, R166, R168 ;  /* 0x000000a6a2a87225 */ /* 0x000fc800078e00a8 */
[----:B------:R-:W-:Y:S01]  /*2ba0*/  FMUL R18, R21, R22 ;  /* 0x0000001615127220 */ /* 0x000fe20000400000 */
[----:B------:R-:W-:Y:S01]  /*2bb0*/  IMAD.IADD R173, R173, 0x1, R169 ;  /* 0x00000001adad7824 */ /* 0x000fe200078e02a9 */
[----:B------:R-:W-:Y:S02]  /*2bc0*/  IADD3 R21, P1, R164, R168, RZ ;  /* 0x000000a8a4157210 */ /* 0x000fe40007f3e0ff */
[----:B------:R-:W-:-:S03]  /*2bd0*/  FFMA R18, R25, R23, R18 ;  /* 0x0000001719127223 */ /* 0x000fc60000000012 */
[----:B------:R-:W-:Y:S01]  /*2be0*/  IMAD.X R164, R173, 0x1, R165, P1 ;  /* 0x00000001ada47824 */ /* 0x000fe200008e06a5 */
[C---:B------:R-:W-:Y:S02]  /*2bf0*/  LEA R24, P1, R21.reuse, R14, 0x1 ;  /* 0x0000000e15187211 */ /* 0x040fe400078208ff */
[----:B------:R-:W-:Y:S02]  /*2c00*/  F2FP.BF16.F32.PACK_AB R18, RZ, R18 ;  /* 0x00000012ff12723e */ /* 0x000fe400000010ff */
[----:B------:R-:W-:Y:S02]  /*2c10*/  LEA.HI.X R25, R21, R15, R164, 0x1, P1 ;  /* 0x0000000f15197211 */ /* 0x000fe400008f0ca4 */
[----:B------:R-:W-:Y:S02]  /*2c20*/  PRMT R21, R18, 0x7610, R21 ;  /* 0x0000761012157816 */ /* 0x000fe40000000015 */
[----:B------:R-:W-:-:S03]  /*2c30*/  PRMT R18, R5, 0x7610, R18 ;  /* 0x0000761005127816 */ /* 0x000fc60000000012 */
[----:B------:R0:W-:Y:S04]  /*2c40*/  @P3 STG.E.U16 desc[UR50][R2.64+0x2], R21 ;  /* 0x0000021502003986 */ /* 0x0001e8000c101532 */
[----:B------:R-:W2:Y:S01]  /*2c50*/  @P2 LDG.E.LTC128B.U16 R18, desc[UR50][R24.64] ;  /* 0x0000003218122981 */ /* 0x000ea2000c1e1520 */
[----:B------:R-:W-:Y:S01]  /*2c60*/  IADD3 R8, P1, P3, R8, R168, R12 ;  /* 0x000000a808087210 */ /* 0x000fe20007b3e00c */
[----:B------:R-:W-:Y:S01]  /*2c70*/  BSSY B1, `(.L_x_39) ;  /* 0x0000011000017945 */ /* 0x000fe20003800000 */
[C---:B------:R-:W-:Y:S02]  /*2c80*/  SHF.L.U64.HI R11, R10.reuse, 0x4, R11 ;  /* 0x000000040a0b7819 */ /* 0x040fe4000001020b */
[----:B------:R-:W-:Y:S02]  /*2c90*/  IADD3.X R9, R9, R173, R13, P1, P3 ;  /* 0x000000ad09097210 */ /* 0x000fe40000fe640d */
[----:B------:R-:W-:-:S02]  /*2ca0*/  LEA R10, P1, R10, R2, 0x4 ;  /* 0x000000020a0a7211 */ /* 0x000fc400078220ff */
[----:B------:R-:W-:Y:S01]  /*2cb0*/  ISETP.GT.AND P0, PT, R4, 0x8, P0 ;  /* 0x000000080400780c */ /* 0x000fe20000704270 */
[----:B0-----:R-:W-:-:S04]  /*2cc0*/  IMAD.WIDE.U32 R20, R19, R20, R8 ;  /* 0x0000001413147225 */ /* 0x001fc800078e0008 */
[----:B------:R-:W-:Y:S01]  /*2cd0*/  IMAD.X R11, R11, 0x1, R3, P1 ;  /* 0x000000010b0b7824 */ /* 0x000fe200008e0603 */
[----:B------:R-:W-:Y:S01]  /*2ce0*/  LEA R8, P3, R20, R14, 0x1 ;  /* 0x0000000e14087211 */ /* 0x000fe200078608ff */
[----:B------:R-:W-:-:S05]  /*2cf0*/  IMAD.IADD R9, R171, 0x1, R21 ;  /* 0x00000001ab097824 */ /* 0x000fca00078e0215 */
[----:B------:R-:W-:Y:S01]  /*2d00*/  LEA.HI.X R9, R20, R15, R9, 0x1, P3 ;  /* 0x0000000f14097211 */ /* 0x000fe200018f0c09 */
[----:B--2---:R-:W-:-:S04]  /*2d10*/  IMAD.U32 R5, R18, 0x10000, RZ ;  /* 0x0001000012057824 */ /* 0x004fc800078e00ff */
[----:B------:R-:W-:-:S04]  /*2d20*/  FMUL R5, R5, R22 ;  /* 0x0000001605057220 */ /* 0x000fc80000400000 */
[----:B------:R-:W-:-:S05]  /*2d30*/  FFMA R5, R26, R23, R5 ;  /* 0x000000171a057223 */ /* 0x000fca0000000005 */
[----:B------:R-:W-:-:S05]  /*2d40*/  F2FP.BF16.F32.PACK_AB R5, RZ, R5 ;  /* 0x00000005ff05723e */ /* 0x000fca00000010ff */
[----:B------:R0:W-:Y:S01]  /*2d50*/  @P2 STG.E.U16 desc[UR50][R10.64], R5 ;  /* 0x000000050a002986 */ /* 0x0001e2000c101532 */
[----:B------:R-:W-:Y:S05]  /*2d60*/  @!P0 BRA `(.L_x_40) ;  /* 0x0000000000048947 */ /* 0x000fea0003800000 */
[----:B------:R2:W5:Y:S02]  /*2d70*/  LDG.E.LTC128B.U16 R18, desc[UR50][R8.64+0x2] ;  /* 0x0000023208127981 */ /* 0x000564000c1e1520 */
.L_x_40:
[----:B------:R-:W-:Y:S05]  /*2d80*/  BSYNC B1 ;  /* 0x0000000000017941 */ /* 0x000fea0003800000 */
.L_x_39:
[----:B0----5:R-:W-:Y:S01]  /*2d90*/  IMAD.U32 R5, R18, 0x10000, RZ ;  /* 0x0001000012057824 */ /* 0x021fe200078e00ff */
[----:B------:R-:W-:Y:S01]  /*2da0*/  ISETP.GT.AND P1, PT, R0, 0x8, PT ;  /* 0x000000080000780c */ /* 0x000fe20003f24270 */
[----:B------:R-:W-:Y:S02]  /*2db0*/  BSSY B1, `(.L_x_41) ;  /* 0x0000008000017945 */ /* 0x000fe40003800000 */
[----:B------:R-:W-:Y:S01]  /*2dc0*/  FMUL R12, R5, R22 ;  /* 0x00000016050c7220 */ /* 0x000fe20000400000 */
[----:B------:R-:W-:-:S03]  /*2dd0*/  ISETP.GT.AND P2, PT, R4, RZ, P1 ;  /* 0x000000ff0400720c */ /* 0x000fc60000f44270 */
[----:B------:R-:W-:-:S05]  /*2de0*/  FFMA R12, R27, R23, R12 ;  /* 0x000000171b0c7223 */ /* 0x000fca000000000c */
[----:B------:R-:W-:-:S05]  /*2df0*/  F2FP.BF16.F32.PACK_AB R12, RZ, R12 ;  /* 0x0000000cff0c723e */ /* 0x000fca00000010ff */
[----:B------:R0:W-:Y:S01]  /*2e00*/  @P0 STG.E.U16 desc[UR50][R10.64+0x2], R12 ;  /* 0x0000020c0a000986 */ /* 0x0001e2000c101532 */
[----:B------:R-:W-:Y:S05]  /*2e10*/  @!P2 BRA `(.L_x_42) ;  /* 0x000000000004a947 */ /* 0x000fea0003800000 */
[----:B------:R3:W5:Y:S02]  /*2e20*/  LDG.E.LTC128B.U16 R18, desc[UR50][R6.64+0x10] ;  /* 0x0000103206127981 */ /* 0x000764000c1e1520 */
.L_x_42:
[----:B------:R-:W-:Y:S05]  /*2e30*/  BSYNC B1 ;  /* 0x0000000000017941 */ /* 0x000fea0003800000 */
.L_x_41:
[----:B-----5:R-:W-:Y:S01]  /*2e40*/  IMAD.U32 R5, R18, 0x10000, RZ ;  /* 0x0001000012057824 */ /* 0x020fe200078e00ff */
        /* <DEDUP_REMOVED lines=9> */
.L_x_44:
[----:B------:R-:W-:Y:S05]  /*2ee0*/  BSYNC B1 ;  /* 0x0000000000017941 */ /* 0x000fea0003800000 */
.L_x_43:
[----:B----45:R-:W-:Y:S01]  /*2ef0*/  IMAD.U32 R5, R18, 0x10000, RZ ;  /* 0x0001000012057824 */ /* 0x030fe200078e00ff */
[----:B------:R-:W-:Y:S01]  /*2f00*/  ISETP.GT.AND P1, PT, R4, 0x8, P1 ;  /* 0x000000080400780c */ /* 0x000fe20000f24270 */
[----:B------:R-:W-:Y:S02]  /*2f10*/  BSSY B1, `(.L_x_45) ;  /* 0x0000007000017945 */ /* 0x000fe40003800000 */
[----:B0-----:R-:W-:-:S04]  /*2f20*/  FMUL R12, R5, R22 ;  /* 0x00000016050c7220 */ /* 0x001fc80000400000 */
[----:B------:R-:W-:-:S05]  /*2f30*/  FFMA R12, R29, R23, R12 ;  /* 0x000000171d0c7223 */ /* 0x000fca000000000c */
[----:B------:R-:W-:-:S05]  /*2f40*/  F2FP.BF16.F32.PACK_AB R12, RZ, R12 ;  /* 0x0000000cff0c723e */ /* 0x000fca00000010ff */
[----:B------:R0:W-:Y:S01]  /*2f50*/  @P3 STG.E.U16 desc[UR50][R2.64+0x12], R12 ;  /* 0x0000120c02003986 */ /* 0x0001e2000c101532 */
[----:B------:R-:W-:Y:S05]  /*2f60*/  @!P1 BRA `(.L_x_46) ;  /* 0x0000000000049947 */ /* 0x000fea0003800000 */
[----:B------:R4:W5:Y:S02]  /*2f70*/  LDG.E.LTC128B.U16 R18, desc[UR50][R8.64+0x10] ;  /* 0x0000103208127981 */ /* 0x000964000c1e1520 */
.L_x_46:
[----:B------:R-:W-:Y:S05]  /*2f80*/  BSYNC B1 ;  /* 0x0000000000017941 */ /* 0x000fea0003800000 */
.L_x_45:
[----:B-----5:R-:W-:Y:S01]  /*2f90*/  IMAD.U32 R5, R18, 0x10000, RZ ;  /* 0x0001000012057824 */ /* 0x020fe200078e00ff */
[----:B------:R-:W-:Y:S01]  /*2fa0*/  ISETP.GT.AND P0, PT, R4, 0x8, P0 ;  /* 0x000000080400780c */ /* 0x000fe20000704270 */
[----:B------:R-:W-:Y:S02]  /*2fb0*/  BSSY B1, `(.L_x_47) ;  /* 0x0000007000017945 */ /* 0x000fe40003800000 */
[----:B------:R-:W-:-:S04]  /*2fc0*/  FMUL R5, R5, R22 ;  /* 0x0000001605057220 */ /* 0x000fc80000400000 */
[----:B------:R-:W-:-:S05]  /*2fd0*/  FFMA R5, R30, R23, R5 ;  /* 0x000000171e057223 */ /* 0x000fca0000000005 */
[----:B------:R-:W-:-:S05]  /*2fe0*/  F2FP.BF16.F32.PACK_AB R5, RZ, R5 ;  /* 0x00000005ff05723e */ /* 0x000fca00000010ff */
[----:B------:R0:W-:Y:S01]  /*2ff0*/  @P1 STG.E.U16 desc[UR50][R10.64+0x10], R5 ;  /* 0x000010050a001986 */ /* 0x0001e2000c101532 */
[----:B------:R-:W-:Y:S05]  /*3000*/  @!P0 BRA `(.L_x_48) ;  /* 0x0000000000048947 */ /* 0x000fea0003800000 */
[----:B------:R0:W5:Y:S02]  /*3010*/  LDG.E.LTC128B.U16 R18, desc[UR50][R8.64+0x12] ;  /* 0x0000123208127981 */ /* 0x000164000c1e1520 */
.L_x_48:
[----:B------:R-:W-:Y:S05]  /*3020*/  BSYNC B1 ;  /* 0x0000000000017941 */ /* 0x000fea0003800000 */
.L_x_47:
        /* <DEDUP_REMOVED lines=10> */
.L_x_50:
[----:B------:R-:W-:Y:S05]  /*30d0*/  BSYNC B1 ;  /* 0x0000000000017941 */ /* 0x000fea0003800000 */
.L_x_49:
        /* <DEDUP_REMOVED lines=10> */
.L_x_52:
[----:B------:R-:W-:Y:S05]  /*3180*/  BSYNC B1 ;  /* 0x0000000000017941 */ /* 0x000fea0003800000 */
.L_x_51:
[----:B0----5:R-:W-:Y:S01]  /*3190*/  IMAD.U32 R5, R18, 0x10000, RZ ;  /* 0x0001000012057824 */ /* 0x021fe200078e00ff */
        /* <DEDUP_REMOVED lines=8> */
.L_x_54:
[----:B------:R-:W-:Y:S05]  /*3220*/  BSYNC B1 ;  /* 0x0000000000017941 */ /* 0x000fea0003800000 */
.L_x_53:
        /* <DEDUP_REMOVED lines=9> */
.L_x_56:
[----:B------:R-:W-:Y:S05]  /*32c0*/  BSYNC B1 ;  /* 0x0000000000017941 */ /* 0x000fea0003800000 */
.L_x_55:
        /* <DEDUP_REMOVED lines=10> */
.L_x_58:
[----:B------:R-:W-:Y:S05]  /*3370*/  BSYNC B1 ;  /* 0x0000000000017941 */ /* 0x000fea0003800000 */
.L_x_57:
        /* <DEDUP_REMOVED lines=10> */
.L_x_60:
[----:B------:R-:W-:Y:S05]  /*3420*/  BSYNC B1 ;  /* 0x0000000000017941 */ /* 0x000fea0003800000 */
.L_x_59:
        /* <DEDUP_REMOVED lines=9> */
.L_x_62:
[----:B------:R-:W-:Y:S05]  /*34c0*/  BSYNC B1 ;  /* 0x0000000000017941 */ /* 0x000fea0003800000 */
.L_x_61:
        /* <DEDUP_REMOVED lines=9> */
.L_x_64:
[----:B------:R-:W-:Y:S05]  /*3560*/  BSYNC B1 ;  /* 0x0000000000017941 */ /* 0x000fea0003800000 */
.L_x_63:
        /* <DEDUP_REMOVED lines=10> */
.L_x_66:
[----:B------:R-:W-:Y:S05]  /*3610*/  BSYNC B1 ;  /* 0x0000000000017941 */ /* 0x000fea0003800000 */
.L_x_65:
        /* <DEDUP_REMOVED lines=10> */
.L_x_68:
[----:B------:R-:W-:Y:S05]  /*36c0*/  BSYNC B1 ;  /* 0x0000000000017941 */ /* 0x000fea0003800000 */
.L_x_67:
        /* <DEDUP_REMOVED lines=9> */
.L_x_70:
[----:B------:R-:W-:Y:S05]  /*3760*/  BSYNC B1 ;  /* 0x0000000000017941 */ /* 0x000fea0003800000 */
.L_x_69:
        /* <DEDUP_REMOVED lines=9> */
.L_x_72:
[----:B------:R-:W-:Y:S05]  /*3800*/  BSYNC B1 ;  /* 0x0000000000017941 */ /* 0x000fea0003800000 */
.L_x_71:
        /* <DEDUP_REMOVED lines=10> */
.L_x_74:
[----:B------:R-:W-:Y:S05]  /*38b0*/  BSYNC B1 ;  /* 0x0000000000017941 */ /* 0x000fea0003800000 */
.L_x_73:
        /* <DEDUP_REMOVED lines=10> */
.L_x_76:
[----:B------:R-:W-:Y:S05]  /*3960*/  BSYNC B1 ;  /* 0x0000000000017941 */ /* 0x000fea0003800000 */
.L_x_75:
        /* <DEDUP_REMOVED lines=9> */
.L_x_78:
[----:B------:R-:W-:Y:S05]  /*3a00*/  BSYNC B1 ;  /* 0x0000000000017941 */ /* 0x000fea0003800000 */
.L_x_77:
        /* <DEDUP_REMOVED lines=9> */
.L_x_80:
[----:B------:R-:W-:Y:S05]  /*3aa0*/  BSYNC B1 ;  /* 0x0000000000017941 */ /* 0x000fea0003800000 */
.L_x_79:
        /* <DEDUP_REMOVED lines=10> */
.L_x_82:
[----:B------:R-:W-:Y:S05]  /*3b50*/  BSYNC B1 ;  /* 0x0000000000017941 */ /* 0x000fea0003800000 */
.L_x_81:
        /* <DEDUP_REMOVED lines=10> */
.L_x_84:
[----:B------:R-:W-:Y:S05]  /*3c00*/  BSYNC B1 ;  /* 0x0000000000017941 */ /* 0x000fea0003800000 */
.L_x_83:
        /* <DEDUP_REMOVED lines=9> */
.L_x_86:
[----:B------:R-:W-:Y:S05]  /*3ca0*/  BSYNC B1 ;  /* 0x0000000000017941 */ /* 0x000fea0003800000 */
.L_x_85:
        /* <DEDUP_REMOVED lines=9> */
.L_x_88:
[----:B------:R-:W-:Y:S05]  /*3d40*/  BSYNC B1 ;  /* 0x0000000000017941 */ /* 0x000fea0003800000 */
.L_x_87:
        /* <DEDUP_REMOVED lines=10> */
.L_x_90:
[----:B------:R-:W-:Y:S05]  /*3df0*/  BSYNC B1 ;  /* 0x0000000000017941 */ /* 0x000fea0003800000 */
.L_x_89:
        /* <DEDUP_REMOVED lines=10> */
.L_x_92:
[----:B------:R-:W-:Y:S05]  /*3ea0*/  BSYNC B1 ;  /* 0x0000000000017941 */ /* 0x000fea0003800000 */
.L_x_91:
        /* <DEDUP_REMOVED lines=9> */
.L_x_94:
[----:B------:R-:W-:Y:S05]  /*3f40*/  BSYNC B1 ;  /* 0x0000000000017941 */ /* 0x000fea0003800000 */
.L_x_93:
        /* <DEDUP_REMOVED lines=9> */
.L_x_96:
[----:B------:R-:W-:Y:S05]  /*3fe0*/  BSYNC B1 ;  /* 0x0000000000017941 */ /* 0x000fea0003800000 */
.L_x_95:
        /* <DEDUP_REMOVED lines=10> */
.L_x_98:
[----:B------:R-:W-:Y:S05]  /*4090*/  BSYNC B1 ;  /* 0x0000000000017941 */ /* 0x000fea0003800000 */
.L_x_97:
        /* <DEDUP_REMOVED lines=10> */
.L_x_100:
[----:B------:R-:W-:Y:S05]  /*4140*/  BSYNC B1 ;  /* 0x0000000000017941 */ /* 0x000fea0003800000 */
.L_x_99:
        /* <DEDUP_REMOVED lines=9> */
.L_x_102:
[----:B------:R-:W-:Y:S05]  /*41e0*/  BSYNC B1 ;  /* 0x0000000000017941 */ /* 0x000fea0003800000 */
.L_x_101:
        /* <DEDUP_REMOVED lines=9> */
.L_x_104:
[----:B------:R-:W-:Y:S05]  /*4280*/  BSYNC B1 ;  /* 0x0000000000017941 */ /* 0x000fea0003800000 */
.L_x_103:
        /* <DEDUP_REMOVED lines=10> */
.L_x_106:
[----:B------:R-:W-:Y:S05]  /*4330*/  BSYNC B1 ;  /* 0x0000000000017941 */ /* 0x000fea0003800000 */
.L_x_105:
        /* <DEDUP_REMOVED lines=10> */
.L_x_108:
[----:B------:R-:W-:Y:S05]  /*43e0*/  BSYNC B1 ;  /* 0x0000000000017941 */ /* 0x000fea0003800000 */
.L_x_107:
        /* <DEDUP_REMOVED lines=9> */
.L_x_110:
[----:B------:R-:W-:Y:S05]  /*4480*/  BSYNC B1 ;  /* 0x0000000000017941 */ /* 0x000fea0003800000 */
.L_x_109:
        /* <DEDUP_REMOVED lines=9> */
.L_x_112:
[----:B------:R-:W-:Y:S05]  /*4520*/  BSYNC B1 ;  /* 0x0000000000017941 */ /* 0x000fea0003800000 */
.L_x_111:
        /* <DEDUP_REMOVED lines=10> */
.L_x_114:
[----:B------:R-:W-:Y:S05]  /*45d0*/  BSYNC B1 ;  /* 0x0000000000017941 */ /* 0x000fea0003800000 */
.L_x_113:
        /* <DEDUP_REMOVED lines=10> */
.L_x_116:
[----:B------:R-:W-:Y:S05]  /*4680*/  BSYNC B1 ;  /* 0x0000000000017941 */ /* 0x000fea0003800000 */
.L_x_115:
        /* <DEDUP_REMOVED lines=9> */
.L_x_118:
[----:B------:R-:W-:Y:S05]  /*4720*/  BSYNC B1 ;  /* 0x0000000000017941 */ /* 0x000fea0003800000 */
.L_x_117:
        /* <DEDUP_REMOVED lines=9> */
.L_x_120:
[----:B------:R-:W-:Y:S05]  /*47c0*/  BSYNC B1 ;  /* 0x0000000000017941 */ /* 0x000fea0003800000 */
.L_x_119:
        /* <DEDUP_REMOVED lines=10> */
.L_x_122:
[----:B------:R-:W-:Y:S05]  /*4870*/  BSYNC B1 ;  /* 0x0000000000017941 */ /* 0x000fea0003800000 */
.L_x_121:
        /* <DEDUP_REMOVED lines=10> */
.L_x_124:
[----:B------:R-:W-:Y:S05]  /*4920*/  BSYNC B1 ;  /* 0x0000000000017941 */ /* 0x000fea0003800000 */
.L_x_123:
        /* <DEDUP_REMOVED lines=9> */
.L_x_126:
[----:B------:R-:W-:Y:S05]  /*49c0*/  BSYNC B1 ;  /* 0x0000000000017941 */ /* 0x000fea0003800000 */
.L_x_125:
        /* <DEDUP_REMOVED lines=9> */
.L_x_128:
[----:B------:R-:W-:Y:S05]  /*4a60*/  BSYNC B1 ;  /* 0x0000000000017941 */ /* 0x000fea0003800000 */
.L_x_127:
        /* <DEDUP_REMOVED lines=10> */
.L_x_130:
[----:B------:R-:W-:Y:S05]  /*4b10*/  BSYNC B1 ;  /* 0x0000000000017941 */ /* 0x000fea0003800000 */
.L_x_129:
        /* <DEDUP_REMOVED lines=10> */
.L_x_132:
[----:B------:R-:W-:Y:S05]  /*4bc0*/  BSYNC B1 ;  /* 0x0000000000017941 */ /* 0x000fea0003800000 */
.L_x_131:
        /* <DEDUP_REMOVED lines=9> */
.L_x_134:
[----:B------:R-:W-:Y:S05]  /*4c60*/  BSYNC B1 ;  /* 0x0000000000017941 */ /* 0x000fea0003800000 */
.L_x_133:
        /* <DEDUP_REMOVED lines=9> */
.L_x_136:
[----:B------:R-:W-:Y:S05]  /*4d00*/  BSYNC B1 ;  /* 0x0000000000017941 */ /* 0x000fea0003800000 */
.L_x_135:
        /* <DEDUP_REMOVED lines=10> */
.L_x_138:
[----:B------:R-:W-:Y:S05]  /*4db0*/  BSYNC B1 ;  /* 0x0000000000017941 */ /* 0x000fea0003800000 */
.L_x_137:
        /* <DEDUP_REMOVED lines=10> */
.L_x_140:
[----:B------:R-:W-:Y:S05]  /*4e60*/  BSYNC B1 ;  /* 0x0000000000017941 */ /* 0x000fea0003800000 */
.L_x_139:
        /* <DEDUP_REMOVED lines=9> */
.L_x_142:
[----:B------:R-:W-:Y:S05]  /*4f00*/  BSYNC B1 ;  /* 0x0000000000017941 */ /* 0x000fea0003800000 */
.L_x_141:
        /* <DEDUP_REMOVED lines=9> */
.L_x_144:
[----:B------:R-:W-:Y:S05]  /*4fa0*/  BSYNC B1 ;  /* 0x0000000000017941 */ /* 0x000fea0003800000 */
.L_x_143:
        /* <DEDUP_REMOVED lines=10> */
.L_x_146:
[----:B------:R-:W-:Y:S05]  /*5050*/  BSYNC B1 ;  /* 0x0000000000017941 */ /* 0x000fea0003800000 */
.L_x_145:
        /* <DEDUP_REMOVED lines=10> */
.L_x_148:
[----:B------:R-:W-:Y:S05]  /*5100*/  BSYNC B1 ;  /* 0x0000000000017941 */ /* 0x000fea0003800000 */
.L_x_147:
        /* <DEDUP_REMOVED lines=9> */
.L_x_150:
[----:B------:R-:W-:Y:S05]  /*51a0*/  BSYNC B1 ;  /* 0x0000000000017941 */ /* 0x000fea0003800000 */
.L_x_149:
        /* <DEDUP_REMOVED lines=9> */
.L_x_152:
[----:B------:R-:W-:Y:S05]  /*5240*/  BSYNC B1 ;  /* 0x0000000000017941 */ /* 0x000fea0003800000 */
.L_x_151:
        /* <DEDUP_REMOVED lines=10> */
.L_x_154:
[----:B------:R-:W-:Y:S05]  /*52f0*/  BSYNC B1 ;  /* 0x0000000000017941 */ /* 0x000fea0003800000 */
.L_x_153:
        /* <DEDUP_REMOVED lines=10> */
.L_x_156:
[----:B------:R-:W-:Y:S05]  /*53a0*/  BSYNC B1 ;  /* 0x0000000000017941 */ /* 0x000fea0003800000 */
.L_x_155:
        /* <DEDUP_REMOVED lines=9> */
.L_x_158:
[----:B------:R-:W-:Y:S05]  /*5440*/  BSYNC B1 ;  /* 0x0000000000017941 */ /* 0x000fea0003800000 */
.L_x_157:
        /* <DEDUP_REMOVED lines=9> */
.L_x_160:
[----:B------:R-:W-:Y:S05]  /*54e0*/  BSYNC B1 ;  /* 0x0000000000017941 */ /* 0x000fea0003800000 */
.L_x_159:
        /* <DEDUP_REMOVED lines=10> */
.L_x_162:
[----:B------:R-:W-:Y:S05]  /*5590*/  BSYNC B1 ;  /* 0x0000000000017941 */ /* 0x000fea0003800000 */
.L_x_161:
        /* <DEDUP_REMOVED lines=10> */
.L_x_164:
[----:B------:R-:W-:Y:S05]  /*5640*/  BSYNC B1 ;  /* 0x0000000000017941 */ /* 0x000fea0003800000 */
.L_x_163:
        /* <DEDUP_REMOVED lines=9> */
.L_x_166:
[----:B------:R-:W-:Y:S05]  /*56e0*/  BSYNC B1 ;  /* 0x0000000000017941 */ /* 0x000fea0003800000 */
.L_x_165:
        /* <DEDUP_REMOVED lines=9> */
.L_x_168:
[----:B------:R-:W-:Y:S05]  /*5780*/  BSYNC B1 ;  /* 0x0000000000017941 */ /* 0x000fea0003800000 */
.L_x_167:
        /* <DEDUP_REMOVED lines=10> */
.L_x_170:
[----:B------:R-:W-:Y:S05]  /*5830*/  BSYNC B1 ;  /* 0x0000000000017941 */ /* 0x000fea0003800000 */
.L_x_169:
        /* <DEDUP_REMOVED lines=10> */
.L_x_172:
[----:B------:R-:W-:Y:S05]  /*58e0*/  BSYNC B1 ;  /* 0x0000000000017941 */ /* 0x000fea0003800000 */
.L_x_171:
        /* <DEDUP_REMOVED lines=9> */
.L_x_174:
[----:B------:R-:W-:Y:S05]  /*5980*/  BSYNC B1 ;  /* 0x0000000000017941 */ /* 0x000fea0003800000 */
.L_x_173:
        /* <DEDUP_REMOVED lines=9> */
.L_x_176:
[----:B------:R-:W-:Y:S05]  /*5a20*/  BSYNC B1 ;  /* 0x0000000000017941 */ /* 0x000fea0003800000 */
.L_x_175:
        /* <DEDUP_REMOVED lines=10> */
.L_x_178:
[----:B------:R-:W-:Y:S05]  /*5ad0*/  BSYNC B1 ;  /* 0x0000000000017941 */ /* 0x000fea0003800000 */
.L_x_177:
        /* <DEDUP_REMOVED lines=10> */
.L_x_180:
[----:B------:R-:W-:Y:S05]  /*5b80*/  BSYNC B1 ;  /* 0x0000000000017941 */ /* 0x000fea0003800000 */
.L_x_179:
        /* <DEDUP_REMOVED lines=9> */
.L_x_182:
[----:B------:R-:W-:Y:S05]  /*5c20*/  BSYNC B1 ;  /* 0x0000000000017941 */ /* 0x000fea0003800000 */
.L_x_181:
        /* <DEDUP_REMOVED lines=9> */
.L_x_184:
[----:B------:R-:W-:Y:S05]  /*5cc0*/  BSYNC B1 ;  /* 0x0000000000017941 */ /* 0x000fea0003800000 */
.L_x_183:
        /* <DEDUP_REMOVED lines=10> */
.L_x_186:
[----:B------:R-:W-:Y:S05]  /*5d70*/  BSYNC B1 ;  /* 0x0000000000017941 */ /* 0x000fea0003800000 */
.L_x_185:
        /* <DEDUP_REMOVED lines=10> */
.L_x_188:
[----:B------:R-:W-:Y:S05]  /*5e20*/  BSYNC B1 ;  /* 0x0000000000017941 */ /* 0x000fea0003800000 */
.L_x_187:
        /* <DEDUP_REMOVED lines=9> */
.L_x_190:
[----:B------:R-:W-:Y:S05]  /*5ec0*/  BSYNC B1 ;  /* 0x0000000000017941 */ /* 0x000fea0003800000 */
.L_x_189:
        /* <DEDUP_REMOVED lines=9> */
.L_x_192:
[----:B------:R-:W-:Y:S05]  /*5f60*/  BSYNC B1 ;  /* 0x0000000000017941 */ /* 0x000fea0003800000 */
.L_x_191:
        /* <DEDUP_REMOVED lines=10> */
.L_x_194:
[----:B------:R-:W-:Y:S05]  /*6010*/  BSYNC B1 ;  /* 0x0000000000017941 */ /* 0x000fea0003800000 */
.L_x_193:
        /* <DEDUP_REMOVED lines=10> */
.L_x_196:
[----:B------:R-:W-:Y:S05]  /*60c0*/  BSYNC B1 ;  /* 0x0000000000017941 */ /* 0x000fea0003800000 */
.L_x_195:
        /* <DEDUP_REMOVED lines=9> */
.L_x_198:
[----:B------:R-:W-:Y:S05]  /*6160*/  BSYNC B1 ;  /* 0x0000000000017941 */ /* 0x000fea0003800000 */
.L_x_197:
        /* <DEDUP_REMOVED lines=9> */
.L_x_200:
[----:B------:R-:W-:Y:S05]  /*6200*/  BSYNC B1 ;  /* 0x0000000000017941 */ /* 0x000fea0003800000 */
.L_x_199:
        /* <DEDUP_REMOVED lines=10> */
.L_x_202:
[----:B------:R-:W-:Y:S05]  /*62b0*/  BSYNC B1 ;  /* 0x0000000000017941 */ /* 0x000fea0003800000 */
.L_x_201:
        /* <DEDUP_REMOVED lines=10> */
.L_x_204:
[----:B------:R-:W-:Y:S05]  /*6360*/  BSYNC B1 ;  /* 0x0000000000017941 */ /* 0x000fea0003800000 */
.L_x_203:
        /* <DEDUP_REMOVED lines=9> */
.L_x_206:
[----:B------:R-:W-:Y:S05]  /*6400*/  BSYNC B1 ;  /* 0x0000000000017941 */ /* 0x000fea0003800000 */
.L_x_205:
        /* <DEDUP_REMOVED lines=9> */
.L_x_208:
[----:B------:R-:W-:Y:S05]  /*64a0*/  BSYNC B1 ;  /* 0x0000000000017941 */ /* 0x000fea0003800000 */
.L_x_207:
        /* <DEDUP_REMOVED lines=10> */
.L_x_210:
[----:B------:R-:W-:Y:S05]  /*6550*/  BSYNC B1 ;  /* 0x0000000000017941 */ /* 0x000fea0003800000 */
.L_x_209:
        /* <DEDUP_REMOVED lines=10> */
.L_x_212:
[----:B------:R-:W-:Y:S05]  /*6600*/  BSYNC B1 ;  /* 0x0000000000017941 */ /* 0x000fea0003800000 */
.L_x_211:
        /* <DEDUP_REMOVED lines=9> */
.L_x_214:
[----:B------:R-:W-:Y:S05]  /*66a0*/  BSYNC B1 ;  /* 0x0000000000017941 */ /* 0x000fea0003800000 */
.L_x_213:
        /* <DEDUP_REMOVED lines=9> */
.L_x_216:
[----:B------:R-:W-:Y:S05]  /*6740*/  BSYNC B1 ;  /* 0x0000000000017941 */ /* 0x000fea0003800000 */
.L_x_215:
        /* <DEDUP_REMOVED lines=10> */
.L_x_218:
[----:B------:R-:W-:Y:S05]  /*67f0*/  BSYNC B1 ;  /* 0x0000000000017941 */ /* 0x000fea0003800000 */
.L_x_217:
        /* <DEDUP_REMOVED lines=10> */
.L_x_220:
[----:B------:R-:W-:Y:S05]  /*68a0*/  BSYNC B1 ;  /* 0x0000000000017941 */ /* 0x000fea0003800000 */
.L_x_219:
        /* <DEDUP_REMOVED lines=9> */
.L_x_222:
[----:B------:R-:W-:Y:S05]  /*6940*/  BSYNC B1 ;  /* 0x0000000000017941 */ /* 0x000fea0003800000 */
.L_x_221:
        /* <DEDUP_REMOVED lines=9> */
.L_x_224:
[----:B------:R-:W-:Y:S05]  /*69e0*/  BSYNC B1 ;  /* 0x0000000000017941 */ /* 0x000fea0003800000 */
.L_x_223:
        /* <DEDUP_REMOVED lines=10> */
.L_x_226:
[----:B------:R-:W-:Y:S05]  /*6a90*/  BSYNC B1 ;  /* 0x0000000000017941 */ /* 0x000fea0003800000 */
.L_x_225:
        /* <DEDUP_REMOVED lines=10> */
.L_x_228:
[----:B------:R-:W-:Y:S05]  /*6b40*/  BSYNC B1 ;  /* 0x0000000000017941 */ /* 0x000fea0003800000 */
.L_x_227:
        /* <DEDUP_REMOVED lines=9> */
.L_x_230:
[----:B------:R-:W-:Y:S05]  /*6be0*/  BSYNC B1 ;  /* 0x0000000000017941 */ /* 0x000fea0003800000 */
.L_x_229:
        /* <DEDUP_REMOVED lines=9> */
.L_x_232:
[----:B------:R-:W-:Y:S05]  /*6c80*/  BSYNC B1 ;  /* 0x0000000000017941 */ /* 0x000fea0003800000 */
.L_x_231:
        /* <DEDUP_REMOVED lines=10> */
.L_x_234:
[----:B------:R-:W-:Y:S05]  /*6d30*/  BSYNC B1 ;  /* 0x0000000000017941 */ /* 0x000fea0003800000 */
.L_x_233:
        /* <DEDUP_REMOVED lines=10> */
.L_x_236:
[----:B------:R-:W-:Y:S05]  /*6de0*/  BSYNC B1 ;  /* 0x0000000000017941 */ /* 0x000fea0003800000 */
.L_x_235:
        /* <DEDUP_REMOVED lines=9> */
.L_x_238:
[----:B------:R-:W-:Y:S05]  /*6e80*/  BSYNC B1 ;  /* 0x0000000000017941 */ /* 0x000fea0003800000 */
.L_x_237:
        /* <DEDUP_REMOVED lines=9> */
.L_x_240:
[----:B------:R-:W-:Y:S05]  /*6f20*/  BSYNC B1 ;  /* 0x0000000000017941 */ /* 0x000fea0003800000 */
.L_x_239:
        /* <DEDUP_REMOVED lines=10> */
.L_x_242:
[----:B------:R-:W-:Y:S05]  /*6fd0*/  BSYNC B1 ;  /* 0x0000000000017941 */ /* 0x000fea0003800000 */
.L_x_241:
        /* <DEDUP_REMOVED lines=10> */
.L_x_244:
[----:B------:R-:W-:Y:S05]  /*7080*/  BSYNC B1 ;  /* 0x0000000000017941 */ /* 0x000fea0003800000 */
.L_x_243:
        /* <DEDUP_REMOVED lines=9> */
.L_x_246:
[----:B------:R-:W-:Y:S05]  /*7120*/  BSYNC B1 ;  /* 0x0000000000017941 */ /* 0x000fea0003800000 */
.L_x_245:
        /* <DEDUP_REMOVED lines=9> */
.L_x_248:
[----:B------:R-:W-:Y:S05]  /*71c0*/  BSYNC B1 ;  /* 0x0000000000017941 */ /* 0x000fea0003800000 */
.L_x_247:
        /* <DEDUP_REMOVED lines=10> */
.L_x_250:
[----:B------:R-:W-:Y:S05]  /*7270*/  BSYNC B1 ;  /* 0x0000000000017941 */ /* 0x000fea0003800000 */
.L_x_249:
        /* <DEDUP_REMOVED lines=10> */
.L_x_252:
[----:B------:R-:W-:Y:S05]  /*7320*/  BSYNC B1 ;  /* 0x0000000000017941 */ /* 0x000fea0003800000 */
.L_x_251:
        /* <DEDUP_REMOVED lines=9> */
.L_x_254:
[----:B------:R-:W-:Y:S05]  /*73c0*/  BSYNC B1 ;  /* 0x0000000000017941 */ /* 0x000fea0003800000 */
.L_x_253:
        /* <DEDUP_REMOVED lines=9> */
.L_x_256:
[----:B------:R-:W-:Y:S05]  /*7460*/  BSYNC B1 ;  /* 0x0000000000017941 */ /* 0x000fea0003800000 */
.L_x_255:
        /* <DEDUP_REMOVED lines=10> */
.L_x_258:
[----:B------:R-:W-:Y:S05]  /*7510*/  BSYNC B1 ;  /* 0x0000000000017941 */ /* 0x000fea0003800000 */
.L_x_257:
        /* <DEDUP_REMOVED lines=10> */
.L_x_260:
[----:B------:R-:W-:Y:S05]  /*75c0*/  BSYNC B1 ;  /* 0x0000000000017941 */ /* 0x000fea0003800000 */
.L_x_259:
        /* <DEDUP_REMOVED lines=9> */
.L_x_262:
[----:B------:R-:W-:Y:S05]  /*7660*/  BSYNC B1 ;  /* 0x0000000000017941 */ /* 0x000fea0003800000 */
.L_x_261:
        /* <DEDUP_REMOVED lines=9> */
.L_x_264:
[----:B------:R-:W-:Y:S05]  /*7700*/  BSYNC B1 ;  /* 0x0000000000017941 */ /* 0x000fea0003800000 */
.L_x_263:
        /* <DEDUP_REMOVED lines=10> */
.L_x_266:
[----:B------:R-:W-:Y:S05]  /*77b0*/  BSYNC B1 ;  /* 0x0000000000017941 */ /* 0x000fea0003800000 */
.L_x_265:
        /* <DEDUP_REMOVED lines=10> */
.L_x_268:
[----:B------:R-:W-:Y:S05]  /*7860*/  BSYNC B1 ;  /* 0x0000000000017941 */ /* 0x000fea0003800000 */
.L_x_267:
        /* <DEDUP_REMOVED lines=9> */
.L_x_270:
[----:B------:R-:W-:Y:S05]  /*7900*/  BSYNC B1 ;  /* 0x0000000000017941 */ /* 0x000fea0003800000 */
.L_x_269:
        /* <DEDUP_REMOVED lines=9> */
.L_x_272:
[----:B------:R-:W-:Y:S05]  /*79a0*/  BSYNC B1 ;  /* 0x0000000000017941 */ /* 0x000fea0003800000 */
.L_x_271:
        /* <DEDUP_REMOVED lines=10> */
.L_x_274:
[----:B------:R-:W-:Y:S05]  /*7a50*/  BSYNC B1 ;  /* 0x0000000000017941 */ /* 0x000fea0003800000 */
.L_x_273:
        /* <DEDUP_REMOVED lines=10> */
.L_x_276:
[----:B------:R-:W-:Y:S05]  /*7b00*/  BSYNC B1 ;  /* 0x0000000000017941 */ /* 0x000fea0003800000 */
.L_x_275:
        /* <DEDUP_REMOVED lines=9> */
.L_x_278:
[----:B------:R-:W-:Y:S05]  /*7ba0*/  BSYNC B1 ;  /* 0x0000000000017941 */ /* 0x000fea0003800000 */
.L_x_277:
        /* <DEDUP_REMOVED lines=9> */
.L_x_280:
[----:B------:R-:W-:Y:S05]  /*7c40*/  BSYNC B1 ;  /* 0x0000000000017941 */ /* 0x000fea0003800000 */
.L_x_279:
        /* <DEDUP_REMOVED lines=10> */
.L_x_282:
[----:B------:R-:W-:Y:S05]  /*7cf0*/  BSYNC B1 ;  /* 0x0000000000017941 */ /* 0x000fea0003800000 */
.L_x_281:
        /* <DEDUP_REMOVED lines=10> */
.L_x_284:
[----:B------:R-:W-:Y:S05]  /*7da0*/  BSYNC B1 ;  /* 0x0000000000017941 */ /* 0x000fea0003800000 */
.L_x_283:
        /* <DEDUP_REMOVED lines=9> */
.L_x_286:
[----:B------:R-:W-:Y:S05]  /*7e40*/  BSYNC B1 ;  /* 0x0000000000017941 */ /* 0x000fea0003800000 */
.L_x_285:
[----:B0----5:R-:W-:Y:S01]  /*7e50*/  IMAD.U32 R3, R18, 0x10000, RZ ;  /* 0x0001000012037824 */ /* 0x021fe200078e00ff */
[----:B------:R-:W-:Y:S01]  /*7e60*/  ISETP.GT.AND P0, PT, R4, 0x8, P0 ;  /* 0x000000080400780c */ /* 0x000fe20000704270 */
[----:B------:R-:W-:Y:S01]  /*7e70*/  @P1 IMAD.MOV.U32 R2, RZ, RZ, R10 ;  /* 0x000000ffff021224 */ /* 0x000fe200078e000a */
[----:B------:R-:W-:Y:S01]  /*7e80*/  BSSY B1, `(.L_x_287) ;  /* 0x0000009000017945 */ /* 0x000fe20003800000 */
[----:B------:R-:W-:-:S04]  /*7e90*/  FMUL R3, R3, R22 ;  /* 0x0000001603037220 */ /* 0x000fc80000400000 */
[----:B------:R-:W-:-:S05]  /*7ea0*/  FFMA R3, R150, R23, R3 ;  /* 0x0000001796037223 */ /* 0x000fca0000000003 */
[----:B------:R-:W-:-:S04]  /*7eb0*/  F2FP.BF16.F32.PACK_AB R3, RZ, R3 ;  /* 0x00000003ff03723e */ /* 0x000fc800000010ff */
[----:B------:R-:W-:Y:S01]  /*7ec0*/  PRMT R0, R3, 0x7610, R0 ;  /* 0x0000761003007816 */ /* 0x000fe20000000000 */
[----:B------:R-:W-:-:S05]  /*7ed0*/  @P1 IMAD.MOV.U32 R3, RZ, RZ, R11 ;  /* 0x000000ffff031224 */ /* 0x000fca00078e000b */
[----:B------:R0:W-:Y:S01]  /*7ee0*/  @P1 STG.E.U16 desc[UR50][R2.64+0x1f0], R0 ;  /* 0x0001f00002001986 */ /* 0x0001e2000c101532 */
[----:B------:R-:W-:Y:S05]  /*7ef0*/  @!P0 BRA `(.L_x_288) ;  /* 0x0000000000048947 */ /* 0x000fea0003800000 */
[----:B------:R0:W5:Y:S02]  /*7f00*/  LDG.E.LTC128B.U16 R18, desc[UR50][R8.64+0x1f2] ;  /* 0x0001f23208127981 */ /* 0x000164000c1e1520 */
.L_x_288:
[----:B------:R-:W-:Y:S05]  /*7f10*/  BSYNC B1 ;  /* 0x0000000000017941 */ /* 0x000fea0003800000 */
.L_x_287:
[----:B------:R-:W-:Y:S05]  /*7f20*/  @!P0 BRA `(.L_x_289) ;  /* 0x0000002400408947 */ /* 0x000fea0003800000 */
[----:B0----5:R-:W-:-:S04]  /*7f30*/  IMAD.U32 R3, R18, 0x10000, RZ ;  /* 0x0001000012037824 */ /* 0x021fc800078e00ff */
[----:B------:R-:W-:-:S04]  /*7f40*/  FMUL R0, R3, R22 ;  /* 0x0000001603007220 */ /* 0x000fc80000400000 */
[----:B------:R-:W-:-:S05]  /*7f50*/  FFMA R0, R151, R23, R0 ;  /* 0x0000001797007223 */ /* 0x000fca0000000000 */
[----:B------:R-:W-:-:S05]  /*7f60*/  F2FP.BF16.F32.PACK_AB R0, RZ, R0 ;  /* 0x00000000ff00723e */ /* 0x000fca00000010ff */
[----:B------:R0:W-:Y:S01]  /*7f70*/  STG.E.U16 desc[UR50][R10.64+0x1f2], R0 ;  /* 0x0001f2000a007986 */ /* 0x0001e2000c101532 */
[----:B------:R-:W-:Y:S05]  /*7f80*/  BRA `(.L_x_289) ;  /* 0x0000002400287947 */ /* 0x000fea0003800000 */
.L_x_36:
[----:B------:R-:W-:Y:S01]  /*7f90*/  ISETP.GT.AND P0, PT, R0, 0x1, PT ;  /* 0x000000010000780c */ /* 0x000fe20003f04270 */
[----:B------:R-:W-:Y:S01]  /*7fa0*/  ULDC.64 UR4, c[0x0][0x5c0] ;  /* 0x0001700000047ab9 */ /* 0x000fe20000000a00 */
[-C--:B------:R-:W-:Y:S01]  /*7fb0*/  FMUL R24, R24, R23.reuse ;  /* 0x0000001718187220 */ /* 0x080fe20000400000 */
[-C--:B------:R-:W-:Y:S01]  /*7fc0*/  FMUL R25, R25, R23.reuse ;  /* 0x0000001719197220 */ /* 0x080fe20000400000 */
[----:B------:R-:W-:Y:S01]  /*7fd0*/  ISETP.GT.AND P3, PT, R4, RZ, P0 ;  /* 0x000000ff0400720c */ /* 0x000fe20000764270 */
[-C--:B------:R-:W-:Y:S01]  /*7fe0*/  FMUL R26, R26, R23.reuse ;  /* 0x000000171a1a7220 */ /* 0x080fe20000400000 */
[----:B------:R-:W-:Y:S01]  /*7ff0*/  LEA R2, P4, R172, UR4, 0x1 ;  /* 0x00000004ac027c11 */ /* 0x000fe2000f8808ff */
[-C--:B------:R-:W-:Y:S01]  /*8000*/  FMUL R27, R27, R23.reuse ;  /* 0x000000171b1b7220 */ /* 0x080fe20000400000 */
[----:B------:R-:W-:Y:S01]  /*8010*/  F2FP.BF16.F32.PACK_AB R24, RZ, R24 ;  /* 0x00000018ff18723e */ /* 0x000fe200000010ff */
[-C--:B------:R-:W-:Y:S01]  /*8020*/  FMUL R28, R28, R23.reuse ;  /* 0x000000171c1c7220 */ /* 0x080fe20000400000 */
[----:B------:R-:W-:Y:S01]  /*8030*/  LEA.HI.X R3, R172, UR5, R175, 0x1, P4 ;  /* 0x00000005ac037c11 */ /* 0x000fe2000a0f0caf */
[----:B------:R-:W-:Y:S01]  /*8040*/  FMUL R29, R29, R23 ;  /* 0x000000171d1d7220 */ /* 0x000fe20000400000 */
[----:B------:R-:W-:Y:S01]  /*8050*/  F2FP.BF16.F32.PACK_AB R25, RZ, R25 ;  /* 0x00000019ff19723e */ /* 0x000fe200000010ff */
[-C--:B------:R-:W-:Y:S01]  /*8060*/  FMUL R30, R30, R23.reuse ;  /* 0x000000171e1e7220 */ /* 0x080fe20000400000 */
[C---:B------:R-:W-:Y:S01]  /*8070*/  SHF.L.U64.HI R11, R10.reuse, 0x4, R11 ;  /* 0x000000040a0b7819 */ /* 0x040fe2000001020b */
[----:B------:R-:W-:Y:S01]  /*8080*/  @P1 STG.E.U16 desc[UR50][R2.64], R24 ;  /* 0x0000001802001986 */ /* 0x000fe2000c101532 */
[----:B------:R-:W-:Y:S01]  /*8090*/  LEA R6, P4, R10, R2, 0x4 ;  /* 0x000000020a067211 */ /* 0x000fe200078820ff */
[-C--:B------:R-:W-:Y:S01]  /*80a0*/  FMUL R31, R31, R23.reuse ;  /* 0x000000171f1f7220 */ /* 0x080fe20000400000 */
[----:B------:R-:W-:Y:S01]  /*80b0*/  ISETP.GT.AND P2, PT, R4, 0x8, P2 ;  /* 0x000000080400780c */ /* 0x000fe20001744270 */
[----:B------:R-:W-:Y:S01]  /*80c0*/  @P3 STG.E.U16 desc[UR50][R2.64+0x2], R25 ;  /* 0x0000021902003986 */ /* 0x000fe2000c101532 */
[----:B------:R-:W-:Y:S01]  /*80d0*/  ISETP.GT.AND P1, PT, R0, 0x8, PT ;  /* 0x000000080000780c */ /* 0x000fe20003f24270 */
[----:B------:R-:W-:Y:S01]  /*80e0*/  IMAD.X R7, R11, 0x1, R3, P4 ;  /* 0x000000010b077824 */ /* 0x000fe200020e0603 */
[----:B------:R-:W-:Y:S01]  /*80f0*/  ISETP.GT.AND P3, PT, R4, 0x8, P0 ;  /* 0x000000080400780c */ /* 0x000fe20000764270 */
[-C--:B------:R-:W-:Y:S01]  /*8100*/  FMUL R32, R32, R23.reuse ;  /* 0x0000001720207220 */ /* 0x080fe20000400000 */
[----:B------:R-:W-:Y:S01]  /*8110*/  ISETP.GT.AND P0, PT, R0, 0x9, PT ;  /* 0x000000090000780c */ /* 0x000fe20003f04270 */
[-C--:B------:R-:W-:Y:S01]  /*8120*/  FMUL R33, R33, R23.reuse ;  /* 0x0000001721217220 */ /* 0x080fe20000400000 */
[----:B------:R-:W-:Y:S01]  /*8130*/  ISETP.GT.AND P5, PT, R4, RZ, P1 ;  /* 0x000000ff0400720c */ /* 0x000fe20000fa4270 */
[-C--:B------:R-:W-:Y:S01]  /*8140*/  FMUL R34, R34, R23.reuse ;  /* 0x0000001722227220 */ /* 0x080fe20000400000 */
[----:B------:R-:W-:Y:S01]  /*8150*/  ISETP.GT.AND P4, PT, R4, RZ, P0 ;  /* 0x000000ff0400720c */ /* 0x000fe20000784270 */
[-C--:B------:R-:W-:Y:S01]  /*8160*/  FMUL R35, R35, R23.reuse ;  /* 0x0000001723237220 */ /* 0x080fe20000400000 */
[----:B------:R-:W-:Y:S01]  /*8170*/  F2FP.BF16.F32.PACK_AB R26, RZ, R26 ;  /* 0x0000001aff1a723e */ /* 0x000fe200000010ff */
[----:B------:R-:W-:Y:S01]  /*8180*/  FMUL R36, R36, R23 ;  /* 0x0000001724247220 */ /* 0x000fe20000400000 */
[----:B------:R-:W-:Y:S01]  /*8190*/  F2FP.BF16.F32.PACK_AB R27, RZ, R27 ;  /* 0x0000001bff1b723e */ /* 0x000fe200000010ff */
[----:B------:R-:W-:Y:S01]  /*81a0*/  FMUL R37, R37, R23 ;  /* 0x0000001725257220 */ /* 0x000fe20000400000 */
[----:B------:R-:W-:Y:S01]  /*81b0*/  F2FP.BF16.F32.PACK_AB R28, RZ, R28 ;  /* 0x0000001cff1c723e */ /* 0x000fe200000010ff */
[----:B------:R-:W-:Y:S01]  /*81c0*/  @P2 STG.E.U16 desc[UR50][R6.64], R26 ;  /* 0x0000001a06002986 */ /* 0x000fe2000c101532 */
[----:B------:R-:W-:Y:S01]  /*81d0*/  F2FP.BF16.F32.PACK_AB R29, RZ, R29 ;  /* 0x0000001dff1d723e */ /* 0x000fe200000010ff */
[-C--:B------:R-:W-:Y:S01]  /*81e0*/  FMUL R38, R38, R23.reuse ;  /* 0x0000001726267220 */ /* 0x080fe20000400000 */
[----:B------:R-:W-:Y:S01]  /*81f0*/  ISETP.GT.AND P1, PT, R4, 0x8, P1 ;  /* 0x000000080400780c */ /* 0x000fe20000f24270 */
[----:B------:R-:W-:Y:S01]  /*8200*/  @P3 STG.E.U16 desc[UR50][R6.64+0x2], R27 ;  /* 0x0000021b06003986 */ /* 0x000fe2000c101532 */
[----:B------:R-:W-:Y:S01]  /*8210*/  ISETP.GT.AND P3, PT, R0, 0x10, PT ;  /* 0x000000100000780c */ /* 0x000fe20003f64270 */
[-C--:B------:R-:W-:Y:S01]  /*8220*/  FMUL R39, R39, R23.reuse ;  /* 0x0000001727277220 */ /* 0x080fe20000400000 */
[----:B------:R-:W-:Y:S01]  /*8230*/  ISETP.GT.AND P2, PT, R4, 0x8, P0 ;  /* 0x000000080400780c */ /* 0x000fe20000744270 */
[----:B------:R-:W-:Y:S01]  /*8240*/  @P5 STG.E.U16 desc[UR50][R2.64+0x10], R28 ;  /* 0x0000101c02005986 */ /* 0x000fe2000c101532 */
[----:B------:R-:W-:Y:S01]  /*8250*/  ISETP.GT.AND P0, PT, R0, 0x11, PT ;  /* 0x000000110000780c */ /* 0x000fe20003f04270 */
[-C--:B------:R-:W-:Y:S01]  /*8260*/  FMUL R40, R40, R23.reuse ;  /* 0x0000001728287220 */ /* 0x080fe20000400000 */
[----:B------:R-:W-:Y:S01]  /*8270*/  F2FP.BF16.F32.PACK_AB R30, RZ, R30 ;  /* 0x0000001eff1e723e */ /* 0x000fe200000010ff */
[----:B------:R-:W-:Y:S01]  /*8280*/  @P4 STG.E.U16 desc[UR50][R2.64+0x12], R29 ;  /* 0x0000121d02004986 */ /* 0x000fe2000c101532 */
[C---:B------:R-:W-:Y:S01]  /*8290*/  ISETP.GT.AND P4, PT, R4.reuse, RZ, P3 ;  /* 0x000000ff0400720c */ /* 0x040fe20001f84270 */
[----:B------:R-:W-:Y:S01]  /*82a0*/  FMUL R41, R41, R23 ;  /* 0x0000001729297220 */ /* 0x000fe20000400000 */
[----:B------:R-:W-:Y:S01]  /*82b0*/  ISETP.GT.AND P5, PT, R4, RZ, P0 ;  /* 0x000000ff0400720c */ /* 0x000fe200007a4270 */
[----:B------:R-:W-:Y:S01]  /*82c0*/  @P1 STG.E.U16 desc[UR50][R6.64+0x10], R30 ;  /* 0x0000101e06001986 */ /* 0x000fe2000c101532 */
[----:B------:R-:W-:Y:S01]  /*82d0*/  F2FP.BF16.F32.PACK_AB R31, RZ, R31 ;  /* 0x0000001fff1f723e */ /* 0x000fe200000010ff */
[-C--:B------:R-:W-:Y:S01]  /*82e0*/  FMUL R42, R42, R23.reuse ;  /* 0x000000172a2a7220 */ /* 0x080fe20000400000 */
[----:B------:R-:W-:Y:S01]  /*82f0*/  F2FP.BF16.F32.PACK_AB R32, RZ, R32 ;  /* 0x00000020ff20723e */ /* 0x000fe200000010ff */
[----:B------:R-:W-:Y:S01]  /*8300*/  FMUL R43, R43, R23 ;  /* 0x000000172b2b7220 */ /* 0x000fe20000400000 */
[----:B------:R-:W-:Y:S01]  /*8310*/  ISETP.GT.AND P1, PT, R4, 0x8, P3 ;  /* 0x000000080400780c */ /* 0x000fe20001f24270 */
[----:B------:R-:W-:Y:S01]  /*8320*/  @P2 STG.E.U16 desc[UR50][R6.64+0x12], R31 ;  /* 0x0000121f06002986 */ /* 0x000fe2000c101532 */
[----:B------:R-:W-:Y:S01]  /*8330*/  F2FP.BF16.F32.PACK_AB R33, RZ, R33 ;  /* 0x00000021ff21723e */ /* 0x000fe200000010ff */
[-C--:B------:R-:W-:Y:S01]  /*8340*/  FMUL R44, R44, R23.reuse ;  /* 0x000000172c2c7220 */ /* 0x080fe20000400000 */
[----:B------:R-:W-:Y:S01]  /*8350*/  ISETP.GT.AND P3, PT, R0, 0x18, PT ;  /* 0x000000180000780c */ /* 0x000fe20003f64270 */
[----:B------:R-:W-:Y:S01]  /*8360*/  @P4 STG.E.U16 desc[UR50][R2.64+0x20], R32 ;  /* 0x0000202002004986 */ /* 0x000fe2000c101532 */
[----:B------:R-:W-:Y:S01]  /*8370*/  ISETP.GT.AND P2, PT, R4, 0x8, P0 ;  /* 0x000000080400780c */ /* 0x000fe20000744270 */
[-C--:B------:R-:W-:Y:S01]  /*8380*/  FMUL R45, R45, R23.reuse ;  /* 0x000000172d2d7220 */ /* 0x080fe20000400000 */
[----:B------:R-:W-:Y:S01]  /*8390*/  ISETP.GT.AND P0, PT, R0, 0x19, PT ;  /* 0x000000190000780c */ /* 0x000fe20003f04270 */
[----:B------:R-:W-:Y:S01]  /*83a0*/  @P5 STG.E.U16 desc[UR50][R2.64+0x22], R33 ;  /* 0x0000222102005986 */ /* 0x000fe2000c101532 */
[----:B------:R-:W-:Y:S01]  /*83b0*/  ISETP.GT.AND P4, PT, R4, RZ, P3 ;  /* 0x000000ff0400720c */ /* 0x000fe20001f84270 */
[-C--:B------:R-:W-:Y:S01]  /*83c0*/  FMUL R46, R46, R23.reuse ;  /* 0x000000172e2e7220 */ /* 0x080fe20000400000 */
[----:B------:R-:W-:Y:S01]  /*83d0*/  ISETP.GT.AND P5, PT, R4, RZ, P0 ;  /* 0x000000ff0400720c */ /* 0x000fe200007a4270 */
[-C--:B------:R-:W-:Y:S01]  /*83e0*/  FMUL R47, R47, R23.reuse ;  /* 0x000000172f2f7220 */ /* 0x080fe20000400000 */
[----:B------:R-:W-:Y:S01]  /*83f0*/  F2FP.BF16.F32.PACK_AB R34, RZ, R34 ;  /* 0x00000022ff22723e */ /* 0x000fe200000010ff */
[----:B------:R-:W-:Y:S01]  /*8400*/  FMUL R48, R48, R23 ;  /* 0x0000001730307220 */ /* 0x000fe20000400000 */
[----:B------:R-:W-:Y:S01]  /*8410*/  F2FP.BF16.F32.PACK_AB R35, RZ, R35 ;  /* 0x00000023ff23723e */ /* 0x000fe200000010ff */
[-C--:B------:R-:W-:Y:S01]  /*8420*/  FMUL R49, R49, R23.reuse ;  /* 0x0000001731317220 */ /* 0x080fe20000400000 */
[----:B------:R-:W-:Y:S01]  /*8430*/  F2FP.BF16.F32.PACK_AB R36, RZ, R36 ;  /* 0x00000024ff24723e */ /* 0x000fe200000010ff */
[----:B------:R-:W-:Y:S01]  /*8440*/  @P1 STG.E.U16 desc[UR50][R6.64+0x20], R34 ;  /* 0x0000202206001986 */ /* 0x000fe2000c101532 */
[----:B------:R-:W-:Y:S01]  /*8450*/  ISETP.GT.AND P1, PT, R4, 0x8, P3 ;  /* 0x000000080400780c */ /* 0x000fe20001f24270 */
[----:B------:R-:W-:Y:S01]  /*8460*/  FMUL R50, R50, R23 ;  /* 0x0000001732327220 */ /* 0x000fe20000400000 */
[----:B------:R-:W-:Y:S01]  /*8470*/  F2FP.BF16.F32.PACK_AB R37, RZ, R37 ;  /* 0x00000025ff25723e */ /* 0x000fe200000010ff */
[----:B------:R-:W-:Y:S01]  /*8480*/  @P2 STG.E.U16 desc[UR50][R6.64+0x22], R35 ;  /* 0x0000222306002986 */ /* 0x000fe2000c101532 */
[----:B------:R-:W-:Y:S01]  /*8490*/  ISETP.GT.AND P3, PT, R0, 0x20, PT ;  /* 0x000000200000780c */ /* 0x000fe20003f64270 */
[-C--:B------:R-:W-:Y:S01]  /*84a0*/  FMUL R51, R51, R23.reuse ;  /* 0x0000001733337220 */ /* 0x080fe20000400000 */
[----:B------:R-:W-:Y:S01]  /*84b0*/  ISETP.GT.AND P2, PT, R4, 0x8, P0 ;  /* 0x000000080400780c */ /* 0x000fe20000744270 */
[----:B------:R-:W-:Y:S01]  /*84c0*/  @P4 STG.E.U16 desc[UR50][R2.64+0x30], R36 ;  /* 0x0000302402004986 */ /* 0x000fe2000c101532 */
[----:B------:R-:W-:Y:S01]  /*84d0*/  ISETP.GT.AND P0, PT, R0, 0x21, PT ;  /* 0x000000210000780c */ /* 0x000fe20003f04270 */
[-C--:B------:R-:W-:Y:S01]  /*84e0*/  FMUL R52, R52, R23.reuse ;  /* 0x0000001734347220 */ /* 0x080fe20000400000 */
[C---:B------:R-:W-:Y:S01]  /*84f0*/  ISETP.GT.AND P4, PT, R4.reuse, RZ, P3 ;  /* 0x000000ff0400720c */ /* 0x040fe20001f84270 */
[----:B------:R-:W-:Y:S01]  /*8500*/  @P5 STG.E.U16 desc[UR50][R2.64+0x32], R37 ;  /* 0x0000322502005986 */ /* 0x000fe2000c101532 */
        /* <DEDUP_REMOVED lines=328> */
[----:B------:R-:W-:-:S02]  /*9990*/  ISETP.GT.AND P1, PT, R4, 0x8, P3 ;  /* 0x000000080400780c */ /* 0x000fc40001f24270 */
[----:B------:R-:W-:Y:S01]  /*99a0*/  F2FP.BF16.F32.PACK_AB R105, RZ, R105 ;  /* 0x00000069ff69723e */ /* 0x000fe200000010ff */
[----:B------:R-:W-:Y:S01]  /*99b0*/  @P2 STG.E.U16 desc[UR50][R6.64+0x132], R103 ;  /* 0x0001326706002986 */ /* 0x000fe2000c101532 */
[----:B------:R-:W-:Y:S02]  /*99c0*/  ISETP.GT.AND P3, PT, R0, 0xa8, PT ;  /* 0x000000a80000780c */ /* 0x000fe40003f64270 */
[----:B------:R-:W-:Y:S01]  /*99d0*/  ISETP.GT.AND P2, PT, R4, 0x8, P0 ;  /* 0x000000080400780c */ /* 0x000fe20000744270 */
[----:B------:R-:W-:Y:S01]  /*99e0*/  @P4 STG.E.U16 desc[UR50][R2.64+0x140], R104 ;  /* 0x0001406802004986 */ /* 0x000fe2000c101532 */
[----:B------:R-:W-:Y:S02]  /*99f0*/  ISETP.GT.AND P0, PT, R0, 0xa9, PT ;  /* 0x000000a90000780c */ /* 0x000fe40003f04270 */
[C---:B------:R-:W-:Y:S01]  /*9a00*/  ISETP.GT.AND P4, PT, R4.reuse, RZ, P3 ;  /* 0x000000ff0400720c */ /* 0x040fe20001f84270 */
[----:B------:R-:W-:Y:S01]  /*9a10*/  @P5 STG.E.U16 desc[UR50][R2.64+0x142], R105 ;  /* 0x0001426902005986 */ /* 0x000fe2000c101532 */
[----:B------:R-:W-:-:S02]  /*9a20*/  ISETP.GT.AND P5, PT, R4, RZ, P0 ;  /* 0x000000ff0400720c */ /* 0x000fc400007a4270 */
[----:B------:R-:W-:Y:S02]  /*9a30*/  F2FP.BF16.F32.PACK_AB R106, RZ, R106 ;  /* 0x0000006aff6a723e */ /* 0x000fe400000010ff */
[----:B------:R-:W-:Y:S02]  /*9a40*/  F2FP.BF16.F32.PACK_AB R107, RZ, R107 ;  /* 0x0000006bff6b723e */ /* 0x000fe400000010ff */
[----:B------:R-:W-:Y:S01]  /*9a50*/  F2FP.BF16.F32.PACK_AB R108, RZ, R108 ;  /* 0x0000006cff6c723e */ /* 0x000fe200000010ff */
[----:B------:R-:W-:Y:S01]  /*9a60*/  @P1 STG.E.U16 desc[UR50][R6.64+0x140], R106 ;  /* 0x0001406a06001986 */ /* 0x000fe2000c101532 */
[----:B------:R-:W-:Y:S02]  /*9a70*/  ISETP.GT.AND P1, PT, R4, 0x8, P3 ;  /* 0x000000080400780c */ /* 0x000fe40001f24270 */
[----:B------:R-:W-:Y:S01]  /*9a80*/  F2FP.BF16.F32.PACK_AB R109, RZ, R109 ;  /* 0x0000006dff6d723e */ /* 0x000fe200000010ff */
[----:B------:R-:W-:Y:S01]  /*9a90*/  @P2 STG.E.U16 desc[UR50][R6.64+0x142], R107 ;  /* 0x0001426b06002986 */ /* 0x000fe2000c101532 */
[----:B------:R-:W-:-:S02]  /*9aa0*/  ISETP.GT.AND P3, PT, R0, 0xb0, PT ;  /* 0x000000b00000780c */ /* 0x000fc40003f64270 */
[----:B------:R-:W-:Y:S01]  /*9ab0*/  ISETP.GT.AND P2, PT, R4, 0x8, P0 ;  /* 0x000000080400780c */ /* 0x000fe20000744270 */
[----:B------:R-:W-:Y:S01]  /*9ac0*/  @P4 STG.E.U16 desc[UR50][R2.64+0x150], R108 ;  /* 0x0001506c02004986 */ /* 0x000fe2000c101532 */
[----:B------:R-:W-:Y:S02]  /*9ad0*/  ISETP.GT.AND P0, PT, R0, 0xb1, PT ;  /* 0x000000b10000780c */ /* 0x000fe40003f04270 */
[C---:B------:R-:W-:Y:S01]  /*9ae0*/  ISETP.GT.AND P4, PT, R4.reuse, RZ, P3 ;  /* 0x000000ff0400720c */ /* 0x040fe20001f84270 */
[----:B------:R-:W-:Y:S01]  /*9af0*/  @P5 STG.E.U16 desc[UR50][R2.64+0x152], R109 ;  /* 0x0001526d02005986 */ /* 0x000fe2000c101532 */
[----:B------:R-:W-:Y:S02]  /*9b00*/  ISETP.GT.AND P5, PT, R4, RZ, P0 ;  /* 0x000000ff0400720c */ /* 0x000fe400007a4270 */
[----:B------:R-:W-:Y:S02]  /*9b10*/  F2FP.BF16.F32.PACK_AB R110, RZ, R110 ;  /* 0x0000006eff6e723e */ /* 0x000fe400000010ff */
[----:B------:R-:W-:-:S02]  /*9b20*/  F2FP.BF16.F32.PACK_AB R111, RZ, R111 ;  /* 0x0000006fff6f723e */ /* 0x000fc400000010ff */
[----:B------:R-:W-:Y:S01]  /*9b30*/  F2FP.BF16.F32.PACK_AB R112, RZ, R112 ;  /* 0x00000070ff70723e */ /* 0x000fe200000010ff */
[----:B------:R-:W-:Y:S01]  /*9b40*/  @P1 STG.E.U16 desc[UR50][R6.64+0x150], R110 ;  /* 0x0001506e06001986 */ /* 0x000fe2000c101532 */
[----:B------:R-:W-:Y:S02]  /*9b50*/  ISETP.GT.AND P1, PT, R4, 0x8, P3 ;  /* 0x000000080400780c */ /* 0x000fe40001f24270 */
[----:B------:R-:W-:Y:S01]  /*9b60*/  F2FP.BF16.F32.PACK_AB R113, RZ, R113 ;  /* 0x00000071ff71723e */ /* 0x000fe200000010ff */
[----:B------:R-:W-:Y:S01]  /*9b70*/  @P2 STG.E.U16 desc[UR50][R6.64+0x152], R111 ;  /* 0x0001526f06002986 */ /* 0x000fe2000c101532 */
[----:B------:R-:W-:Y:S02]  /*9b80*/  ISETP.GT.AND P3, PT, R0, 0xb8, PT ;  /* 0x000000b80000780c */ /* 0x000fe40003f64270 */
[----:B------:R-:W-:Y:S01]  /*9b90*/  ISETP.GT.AND P2, PT, R4, 0x8, P0 ;  /* 0x000000080400780c */ /* 0x000fe20000744270 */
[----:B------:R-:W-:Y:S01]  /*9ba0*/  @P4 STG.E.U16 desc[UR50][R2.64+0x160], R112 ;  /* 0x0001607002004986 */ /* 0x000fe2000c101532 */
[----:B------:R-:W-:-:S02]  /*9bb0*/  ISETP.GT.AND P0, PT, R0, 0xb9, PT ;  /* 0x000000b90000780c */ /* 0x000fc40003f04270 */
[C---:B------:R-:W-:Y:S01]  /*9bc0*/  ISETP.GT.AND P4, PT, R4.reuse, RZ, P3 ;  /* 0x000000ff0400720c */ /* 0x040fe20001f84270 */
[----:B------:R-:W-:Y:S01]  /*9bd0*/  @P5 STG.E.U16 desc[UR50][R2.64+0x162], R113 ;  /* 0x0001627102005986 */ /* 0x000fe2000c101532 */
[C---:B------:R-:W-:Y:S02]  /*9be0*/  ISETP.GT.AND P5, PT, R4.reuse, RZ, P0 ;  /* 0x000000ff0400720c */ /* 0x040fe400007a4270 */
[----:B------:R-:W-:Y:S02]  /*9bf0*/  F2FP.BF16.F32.PACK_AB R114, RZ, R114 ;  /* 0x00000072ff72723e */ /* 0x000fe400000010ff */
[----:B------:R-:W-:Y:S02]  /*9c00*/  F2FP.BF16.F32.PACK_AB R115, RZ, R115 ;  /* 0x00000073ff73723e */ /* 0x000fe400000010ff */
        /* <DEDUP_REMOVED lines=58> */
[C---:B------:R-:W-:Y:S02]  /*9fb0*/  ISETP.GT.AND P1, PT, R4.reuse, 0x8, P2 ;  /* 0x000000080400780c */ /* 0x040fe40001724270 */
[----:B------:R-:W-:Y:S01]  /*9fc0*/  F2FP.BF16.F32.PACK_AB R133, RZ, R133 ;  /* 0x00000085ff85723e */ /* 0x000fe200000010ff */
[----:B------:R-:W-:Y:S01]  /*9fd0*/  @P0 STG.E.U16 desc[UR50][R6.64+0x1a2], R131 ;  /* 0x0001a28306000986 */ /* 0x000fe2000c101532 */
[----:B------:R-:W-:-:S02]  /*9fe0*/  ISETP.GT.AND P2, PT, R4, 0x8, P3 ;  /* 0x000000080400780c */ /* 0x000fc40001f44270 */
[C---:B------:R-:W-:Y:S01]  /*9ff0*/  ISETP.GT.AND P3, PT, R0.reuse, 0xe0, PT ;  /* 0x000000e00000780c */ /* 0x040fe20003f64270 */
        /* <DEDUP_REMOVED lines=9> */
[----:B------:R-:W-:Y:S02]  /*a090*/  F2FP.BF16.F32.PACK_AB R137, RZ, R137 ;  /* 0x00000089ff89723e */ /* 0x000fe400000010ff */
[C---:B------:R-:W-:Y:S01]  /*a0a0*/  ISETP.GT.AND P1, PT, R4.reuse, 0x8, P3 ;  /* 0x000000080400780c */ /* 0x040fe20001f24270 */
[----:B------:R-:W-:Y:S01]  /*a0b0*/  @P2 STG.E.U16 desc[UR50][R6.64+0x1b2], R135 ;  /* 0x0001b28706002986 */ /* 0x000fe2000c101532 */
[----:B------:R-:W-:Y:S02]  /*a0c0*/  ISETP.GT.AND P0, PT, R4, 0x8, P0 ;  /* 0x000000080400780c */ /* 0x000fe40000704270 */
[----:B------:R-:W-:Y:S01]  /*a0d0*/  F2FP.BF16.F32.PACK_AB R138, RZ, R138 ;  /* 0x0000008aff8a723e */ /* 0x000fe200000010ff */
[----:B------:R-:W-:Y:S01]  /*a0e0*/  @P4 STG.E.U16 desc[UR50][R2.64+0x1c0], R136 ;  /* 0x0001c08802004986 */ /* 0x000fe2000c101532 */
[----:B------:R-:W-:-:S02]  /*a0f0*/  ISETP.GT.AND P4, PT, R0, 0xe8, PT ;  /* 0x000000e80000780c */ /* 0x000fc40003f84270 */
[----:B------:R-:W-:Y:S01]  /*a100*/  F2FP.BF16.F32.PACK_AB R139, RZ, R139 ;  /* 0x0000008bff8b723e */ /* 0x000fe200000010ff */
[----:B------:R-:W-:Y:S01]  /*a110*/  @P5 STG.E.U16 desc[UR50][R2.64+0x1c2], R137 ;  /* 0x0001c28902005986 */ /* 0x000fe2000c101532 */
[----:B------:R-:W-:Y:S02]  /*a120*/  ISETP.GT.AND P5, PT, R0, 0xe9, PT ;  /* 0x000000e90000780c */ /* 0x000fe40003fa4270 */
[C---:B------:R-:W-:Y:S01]  /*a130*/  ISETP.GT.AND P2, PT, R4.reuse, RZ, P4 ;  /* 0x000000ff0400720c */ /* 0x040fe20002744270 */
[----:B------:R-:W-:Y:S01]  /*a140*/  @P1 STG.E.U16 desc[UR50][R6.64+0x1c0], R138 ;  /* 0x0001c08a06001986 */ /* 0x000fe2000c101532 */
[----:B------:R-:W-:Y:S02]  /*a150*/  ISETP.GT.AND P6, PT, R4, RZ, P5 ;  /* 0x000000ff0400720c */ /* 0x000fe40002fc4270 */
[----:B------:R-:W-:Y:S01]  /*a160*/  F2FP.BF16.F32.PACK_AB R140, RZ, R140 ;  /* 0x0000008cff8c723e */ /* 0x000fe200000010ff */
[----:B------:R-:W-:Y:S01]  /*a170*/  @P0 STG.E.U16 desc[UR50][R6.64+0x1c2], R139 ;  /* 0x0001c28b06000986 */ /* 0x000fe2000c101532 */
[----:B------:R-:W-:-:S02]  /*a180*/  F2FP.BF16.F32.PACK_AB R141, RZ, R141 ;  /* 0x0000008dff8d723e */ /* 0x000fc400000010ff */
[----:B------:R-:W-:Y:S02]  /*a190*/  ISETP.GT.AND P4, PT, R4, 0x8, P4 ;  /* 0x000000080400780c */ /* 0x000fe40002784270 */
[C---:B------:R-:W-:Y:S02]  /*a1a0*/  ISETP.GT.AND P3, PT, R0.reuse, 0xf0, PT ;  /* 0x000000f00000780c */ /* 0x040fe40003f64270 */
[----:B------:R-:W-:Y:S01]  /*a1b0*/  F2FP.BF16.F32.PACK_AB R142, RZ, R142 ;  /* 0x0000008eff8e723e */ /* 0x000fe200000010ff */
[----:B------:R-:W-:Y:S01]  /*a1c0*/  @P2 STG.E.U16 desc[UR50][R2.64+0x1d0], R140 ;  /* 0x0001d08c02002986 */ /* 0x000fe2000c101532 */
[----:B------:R-:W-:Y:S02]  /*a1d0*/  ISETP.GT.AND P2, PT, R0, 0xf1, PT ;  /* 0x000000f10000780c */ /* 0x000fe40003f44270 */
[----:B------:R-:W-:Y:S01]  /*a1e0*/  F2FP.BF16.F32.PACK_AB R143, RZ, R143 ;  /* 0x0000008fff8f723e */ /* 0x000fe200000010ff */
[----:B------:R-:W-:Y:S01]  /*a1f0*/  @P6 STG.E.U16 desc[UR50][R2.64+0x1d2], R141 ;  /* 0x0001d28d02006986 */ /* 0x000fe2000c101532 */
[----:B------:R-:W-:-:S02]  /*a200*/  ISETP.GT.AND P6, PT, R4, 0x8, P5 ;  /* 0x000000080400780c */ /* 0x000fc40002fc4270 */
[C---:B------:R-:W-:Y:S01]  /*a210*/  ISETP.GT.AND P5, PT, R4.reuse, RZ, P3 ;  /* 0x000000ff0400720c */ /* 0x040fe20001fa4270 */
[----:B------:R-:W-:Y:S01]  /*a220*/  @P4 STG.E.U16 desc[UR50][R6.64+0x1d0], R142 ;  /* 0x0001d08e06004986 */ /* 0x000fe2000c101532 */
[C---:B------:R-:W-:Y:S02]  /*a230*/  ISETP.GT.AND P3, PT, R4.reuse, 0x8, P3 ;  /* 0x000000080400780c */ /* 0x040fe40001f64270 */
[C---:B------:R-:W-:Y:S02]  /*a240*/  ISETP.GT.AND P4, PT, R4.reuse, RZ, P2 ;  /* 0x000000ff0400720c */ /* 0x040fe40001784270 */
[----:B------:R-:W-:Y:S02]  /*a250*/  F2FP.BF16.F32.PACK_AB R144, RZ, R144 ;  /* 0x00000090ff90723e */ /* 0x000fe400000010ff */
[----:B------:R-:W-:Y:S02]  /*a260*/  ISETP.GT.AND P2, PT, R4, 0x8, P2 ;  /* 0x000000080400780c */ /* 0x000fe40001744270 */
[C---:B------:R-:W-:Y:S01]  /*a270*/  ISETP.GT.AND P0, PT, R0.reuse, 0xf9, PT ;  /* 0x000000f90000780c */ /* 0x040fe20003f04270 */
[----:B------:R-:W-:Y:S01]  /*a280*/  @P6 STG.E.U16 desc[UR50][R6.64+0x1d2], R143 ;  /* 0x0001d28f06006986 */ /* 0x000fe2000c101532 */
[----:B------:R-:W-:-:S02]  /*a290*/  ISETP.GT.AND P1, PT, R0, 0xf8, PT ;  /* 0x000000f80000780c */ /* 0x000fc40003f24270 */
[----:B------:R-:W-:Y:S01]  /*a2a0*/  F2FP.BF16.F32.PACK_AB R145, RZ, R145 ;  /* 0x00000091ff91723e */ /* 0x000fe200000010ff */
[----:B------:R-:W-:Y:S01]  /*a2b0*/  @P5 STG.E.U16 desc[UR50][R2.64+0x1e0], R144 ;  /* 0x0001e09002005986 */ /* 0x000fe2000c101532 */
[C---:B------:R-:W-:Y:S01]  /*a2c0*/  ISETP.GT.AND P6, PT, R4.reuse, RZ, P1 ;  /* 0x000000ff0400720c */ /* 0x040fe20000fc4270 */
[----:B------:R-:W-:Y:S01]  /*a2d0*/  @P3 IMAD.MOV.U32 R5, RZ, RZ, R7 ;  /* 0x000000ffff053224 */ /* 0x000fe200078e0007 */
[C---:B------:R-:W-:Y:S01]  /*a2e0*/  ISETP.GT.AND P5, PT, R4.reuse, RZ, P0 ;  /* 0x000000ff0400720c */ /* 0x040fe200007a4270 */
[----:B------:R-:W-:Y:S01]  /*a2f0*/  @P4 STG.E.U16 desc[UR50][R2.64+0x1e2], R145 ;  /* 0x0001e29102004986 */ /* 0x000fe2000c101532 */
[C---:B------:R-:W-:Y:S02]  /*a300*/  ISETP.GT.AND P1, PT, R4.reuse, 0x8, P1 ;  /* 0x000000080400780c */ /* 0x040fe40000f24270 */
[----:B------:R-:W-:Y:S01]  /*a310*/  ISETP.GT.AND P0, PT, R4, 0x8, P0 ;  /* 0x000000080400780c */ /* 0x000fe20000704270 */
[----:B------:R-:W-:Y:S01]  /*a320*/  @P3 IMAD.MOV.U32 R4, RZ, RZ, R6 ;  /* 0x000000ffff043224 */ /* 0x000fe200078e0006 */
[----:B------:R-:W-:-:S02]  /*a330*/  F2FP.BF16.F32.PACK_AB R146, RZ, R146 ;  /* 0x00000092ff92723e */ /* 0x000fc400000010ff */
[----:B------:R-:W-:Y:S02]  /*a340*/  F2FP.BF16.F32.PACK_AB R147, RZ, R147 ;  /* 0x00000093ff93723e */ /* 0x000fe400000010ff */
[----:B------:R-:W-:Y:S01]  /*a350*/  F2FP.BF16.F32.PACK_AB R148, RZ, R148 ;  /* 0x00000094ff94723e */ /* 0x000fe200000010ff */
[----:B------:R0:W-:Y:S01]  /*a360*/  @P3 STG.E.U16 desc[UR50][R4.64+0x1e0], R146 ;  /* 0x0001e09204003986 */ /* 0x0001e2000c101532 */
[----:B------:R-:W-:Y:S02]  /*a370*/  F2FP.BF16.F32.PACK_AB R149, RZ, R149 ;  /* 0x00000095ff95723e */ /* 0x000fe400000010ff */
[----:B------:R-:W-:Y:S02]  /*a380*/  F2FP.BF16.F32.PACK_AB R150, RZ, R150 ;  /* 0x00000096ff96723e */ /* 0x000fe400000010ff */
[----:B------:R-:W-:Y:S01]  /*a390*/  F2FP.BF16.F32.PACK_AB R151, RZ, R151 ;  /* 0x00000097ff97723e */ /* 0x000fe200000010ff */
[----:B0-----:R-:W-:Y:S02]  /*a3a0*/  @P2 IMAD.MOV.U32 R4, RZ, RZ, R6 ;  /* 0x000000ffff042224 */ /* 0x001fe400078e0006 */
[----:B------:R-:W-:-:S05]  /*a3b0*/  @P2 IMAD.MOV.U32 R5, RZ, RZ, R7 ;  /* 0x000000ffff052224 */ /* 0x000fca00078e0007 */
[----:B------:R-:W-:Y:S04]  /*a3c0*/  @P2 STG.E.U16 desc[UR50][R4.64+0x1e2], R147 ;  /* 0x0001e29304002986 */ /* 0x000fe8000c101532 */
[----:B------:R-:W-:Y:S04]  /*a3d0*/  @P6 STG.E.U16 desc[UR50][R2.64+0x1f0], R148 ;  /* 0x0001f09402006986 */ /* 0x000fe8000c101532 */
[----:B------:R0:W-:Y:S02]  /*a3e0*/  @P5 STG.E.U16 desc[UR50][R2.64+0x1f2], R149 ;  /* 0x0001f29502005986 */ /* 0x0001e4000c101532 */
[----:B0-----:R-:W-:-:S02]  /*a3f0*/  @P1 IMAD.MOV.U32 R2, RZ, RZ, R6 ;  /* 0x000000ffff021224 */ /* 0x001fc400078e0006 */
[----:B------:R-:W-:-:S05]  /*a400*/  @P1 IMAD.MOV.U32 R3, RZ, RZ, R7 ;  /* 0x000000ffff031224 */ /* 0x000fca00078e0007 */
[----:B------:R0:W-:Y:S04]  /*a410*/  @P1 STG.E.U16 desc[UR50][R2.64+0x1f0], R150 ;  /* 0x0001f09602001986 */ /* 0x0001e8000c101532 */
[----:B------:R0:W-:Y:S02]  /*a420*/  @P0 STG.E.U16 desc[UR50][R6.64+0x1f2], R151 ;  /* 0x0001f29706000986 */ /* 0x0001e4000c101532 */
.L_x_289:
[----:B------:R-:W-:Y:S05]  /*a430*/  BSYNC B0 ;  /* 0x0000000000007941 */ /* 0x000fea0003800000 */
.L_x_35:
[----:B0-----:R-:W-:Y:S01]  /*a440*/  IMAD.U32 R2, RZ, RZ, UR38 ;  /* 0x00000026ff027e24 */ /* 0x001fe2000f8e00ff */
[----:B------:R-:W-:Y:S01]  /*a450*/  ULDC.64 UR4, c[0x0][0x650] ;  /* 0x0001940000047ab9 */ /* 0x000fe20000000a00 */
[----:B------:R-:W-:Y:S01]  /*a460*/  IMAD.U32 R0, RZ, RZ, UR41 ;  /* 0x00000029ff007e24 */ /* 0x000fe2000f8e00ff */
[----:B------:R0:W-:Y:S01]  /*a470*/  SYNCS.ARRIVE.TRANS64.A1T0 RZ, [R160+UR46], RZ ;  /* 0x000000ffa0ff79a7 */ /* 0x0001e2000810002e */
[----:B------:R-:W-:Y:S01]  /*a480*/  IMAD.U32 R3, RZ, RZ, UR39 ;  /* 0x00000027ff037e24 */ /* 0x000fe2000f8e00ff */
[C---:B------:R-:W-:Y:S01]  /*a490*/  LEA R16, P0, R2.reuse, R16, 0x1 ;  /* 0x0000001002107211 */ /* 0x040fe200078008ff */
[----:B-----5:R-:W-:Y:S02]  /*a4a0*/  IMAD.MOV.U32 R18, RZ, RZ, -0x1 ;  /* 0xffffffffff127424 */ /* 0x020fe400078e00ff */
[----:B------:R-:W-:Y:S01]  /*a4b0*/  IMAD.MOV.U32 R19, RZ, RZ, -0x1 ;  /* 0xffffffffff137424 */ /* 0x000fe200078e00ff */
[----:B------:R-:W-:Y:S01]  /*a4c0*/  LEA.HI.X R17, R2, R17, R0, 0x1, P0 ;  /* 0x0000001102117211 */ /* 0x000fe200000f0c00 */
[----:B------:R-:W-:Y:S01]  /*a4d0*/  IMAD.MOV.U32 R2, RZ, RZ, -0x1 ;  /* 0xffffffffff027424 */ /* 0x000fe200078e00ff */
[----:B------:R-:W-:-:S02]  /*a4e0*/  ISETP.GE.U32.AND P0, PT, R16, UR4, PT ;  /* 0x0000000410007c0c */ /* 0x000fc4000bf06070 */
[----:B------:R-:W-:Y:S02]  /*a4f0*/  PRMT R0, RZ, 0x7610, R0 ;  /* 0x00007610ff007816 */ /* 0x000fe40000000000 */
[----:B------:R-:W-:-:S13]  /*a500*/  ISETP.GE.U32.AND.EX P0, PT, R17, UR5, PT, P0 ;  /* 0x0000000511007c0c */ /* 0x000fda000bf06100 */
[----:B0-----:R-:W-:Y:S05]  /*a510*/  @P0 BRA `(.L_x_290) ;  /* 0x00000004008c0947 */ /* 0x001fea0003800000 */
[----:B------:R-:W0:Y:S01]  /*a520*/  S2UR UR7, SR_CTAID.X ;  /* 0x00000000000779c3 */ /* 0x000e220000002500 */
[----:B------:R-:W-:Y:S01]  /*a530*/  ULDC.64 UR4, c[0x0][0x628] ;  /* 0x00018a0000047ab9 */ /* 0x000fe20000000a00 */
[----:B------:R-:W-:Y:S01]  /*a540*/  ULDC UR6, c[0x0][0x150] ;  /* 0x0000540000067ab9 */ /* 0x000fe20000000800 */
[----:B------:R-:W-:Y:S01]  /*a550*/  ISETP.NE.U32.AND P0, PT, RZ, UR4, PT ;  /* 0x00000004ff007c0c */ /* 0x000fe2000bf05070 */
[----:B------:R-:W-:Y:S01]  /*a560*/  ULDC UR15, c[0x0][0x630] ;  /* 0x00018c00000f7ab9 */ /* 0x000fe20000000800 */
[C---:B------:R-:W-:Y:S01]  /*a570*/  R2UR UR16, R16.reuse ;  /* 0x00000000101072ca */ /* 0x040fe200000e0000 */
[----:B------:R-:W-:Y:S01]  /*a580*/  ULDC UR18, c[0x0][0x154] ;  /* 0x0000550000127ab9 */ /* 0x000fe20000000800 */
[----:B------:R-:W-:Y:S01]  /*a590*/  ISETP.NE.AND.EX P0, PT, RZ, UR5, PT, P0 ;  /* 0x00000005ff007c0c */ /* 0x000fe2000bf05300 */
[----:B------:R-:W1:Y:S01]  /*a5a0*/  S2UR UR19, SR_CTAID.Y ;  /* 0x00000000001379c3 */ /* 0x000e620000002600 */
[----:B------:R-:W-:Y:S02]  /*a5b0*/  R2UR UR17, R17 ;  /* 0x00000000111172ca */ /* 0x000fe400000e0000 */
[----:B------:R-:W-:-:S02]  /*a5c0*/  R2UR UR12, R16 ;  /* 0x00000000100c72ca */ /* 0x000fc400000e0000 */
[----:B------:R-:W-:Y:S02]  /*a5d0*/  R2UR UR13, R17 ;  /* 0x00000000110d72ca */ /* 0x000fe400000e0000 */
[----:B0-----:R-:W-:-:S05]  /*a5e0*/  I2FP.F32.U32 R0, UR7 ;  /* 0x0000000700007c45 */ /* 0x001fca0008201000 */
[----:B------:R-:W-:-:S04]  /*a5f0*/  FMUL R0, R0, UR6 ;  /* 0x0000000600007c20 */ /* 0x000fc80008400000 */
[----:B------:R0:W0:Y:S01]  /*a600*/  F2I.U32.TRUNC.NTZ R2, R0 ;  /* 0x0000000000027305 */ /* 0x000022000020f000 */
[----:B-1----:R-:W-:Y:S05]  /*a610*/  @!P0 BRA `(.L_x_291) ;  /* 0x0000000000308947 */ /* 0x002fea0003800000 */
        /* <DEDUP_REMOVED lines=12> */
.L_x_291:
[----:B------:R-:W-:Y:S01]  /*a6e0*/  USHF.R.U64 UR6, UR12, UR15, UR13 ;  /* 0x0000000f0c067299 */ /* 0x000fe2000800120d */
[----:B0-----:R-:W-:Y:S01]  /*a6f0*/  I2FP.F32.U32 R0, UR19 ;  /* 0x0000001300007c45 */ /* 0x001fe20008201000 */
[----:B------:R-:W-:Y:S01]  /*a700*/  USHF.R.U32.HI UR4, URZ, UR15, UR13 ;  /* 0x0000000f3f047299 */ /* 0x000fe2000801160d */
[----:B------:R-:W-:Y:S01]  /*a710*/  R2UR UR14, R2 ;  /* 0x00000000020e72ca */ /* 0x000fe200000e0000 */
[----:B------:R-:W-:Y:S02]  /*a720*/  UIADD3 UR9, UP0, URZ, -UR6, URZ ;  /* 0x800000063f097290 */ /* 0x000fe4000ff1e03f */
[----:B------:R-:W-:Y:S01]  /*a730*/  FMUL R0, R0, UR18 ;  /* 0x0000001200007c20 */ /* 0x000fe20008400000 */
[----:B------:R-:W-:Y:S01]  /*a740*/  ULDC.64 UR12, c[0x0][0x620] ;  /* 0x00018800000c7ab9 */ /* 0x000fe20000000a00 */
[----:B------:R-:W-:Y:S01]  /*a750*/  UIADD3.X UR4, URZ, ~UR4, URZ, UP0, !UPT ;  /* 0x800000043f047290 */ /* 0x000fe200087fe43f */
[----:B------:R-:W-:Y:S01]  /*a760*/  UMOV UR10, UR16 ;  /* 0x00000010000a7c82 */ /* 0x000fe20008000000 */
[----:B------:R-:W-:-:S02]  /*a770*/  UMOV UR11, UR17 ;  /* 0x00000011000b7c82 */ /* 0x000fc40008000000 */
[----:B------:R-:W0:Y:S01]  /*a780*/  F2I.U32.TRUNC.NTZ R0, R0 ;  /* 0x0000000000007305 */ /* 0x000e22000020f000 */
[----:B------:R-:W-:Y:S02]  /*a790*/  UIMAD UR4, UR4, UR12, URZ ;  /* 0x0000000c040472a4 */ /* 0x000fe4000f8e023f */
[----:B------:R-:W-:Y:S02]  /*a7a0*/  UIMAD.WIDE.U32 UR10, UR9, UR12, UR10 ;  /* 0x0000000c090a72a5 */ /* 0x000fe4000f8e000a */
[----:B------:R-:W-:Y:S01]  /*a7b0*/  UIMAD UR9, UR9, UR13, UR4 ;  /* 0x0000000d090972a4 */ /* 0x000fe2000f8e0204 */
[----:B------:R-:W-:Y:S01]  /*a7c0*/  ULDC UR22, c[0x0][0x658] ;  /* 0x0001960000167ab9 */ /* 0x000fe20000000800 */
[----:B------:R-:W-:Y:S02]  /*a7d0*/  UMOV UR12, 0xffffffff ;  /* 0xffffffff000c7882 */ /* 0x000fe40000000000 */
[----:B------:R-:W-:Y:S01]  /*a7e0*/  UIADD3 UR11, UR11, UR9, URZ ;  /* 0x000000090b0b7290 */ /* 0x000fe2000fffe03f */
[----:B------:R-:W-:Y:S01]  /*a7f0*/  ULDC UR13, c[0x0][0x618] ;  /* 0x00018600000d7ab9 */ /* 0x000fe20000000800 */
[----:B------:R-:W-:Y:S01]  /*a800*/  ULDC.64 UR4, c[0x0][0x640] ;  /* 0x0001900000047ab9 */ /* 0x000fe20000000a00 */
[----:B------:R-:W-:Y:S01]  /*a810*/  USHF.L.U32 UR18, UR12, UR22, URZ ;  /* 0x000000160c127299 */ /* 0x000fe2000800063f */
[----:B------:R-:W-:Y:S01]  /*a820*/  ISETP.NE.U32.AND P0, PT, RZ, UR4, PT ;  /* 0x00000004ff007c0c */ /* 0x000fe2000bf05070 */
[----:B------:R-:W-:Y:S01]  /*a830*/  USHF.R.U64 UR12, UR10, UR13, UR11 ;  /* 0x0000000d0a0c7299 */ /* 0x000fe2000800120b */
[----:B0-----:R-:W-:Y:S01]  /*a840*/  R2UR UR16, R0 ;  /* 0x00000000001072ca */ /* 0x001fe200000e0000 */
[----:B------:R-:W-:Y:S01]  /*a850*/  USHF.R.U32.HI UR10, URZ, UR13, UR11 ;  /* 0x0000000d3f0a7299 */ /* 0x000fe2000801160b */
[----:B------:R-:W-:Y:S01]  /*a860*/  ISETP.NE.AND.EX P0, PT, RZ, UR5, PT, P0 ;  /* 0x00000005ff007c0c */ /* 0x000fe2000bf05300 */
[----:B------:R-:W-:Y:S01]  /*a870*/  ULDC UR17, c[0x0][0x608] ;  /* 0x0001820000117ab9 */ /* 0x000fe20000000800 */
[----:B------:R-:W-:-:S02]  /*a880*/  ULOP3.LUT UR23, URZ, UR18, URZ, 0x33, !UPT ;  /* 0x000000123f177292 */ /* 0x000fc4000f8e333f */
[----:B------:R-:W-:Y:S02]  /*a890*/  USHF.R.U64 UR18, UR12, UR17, UR10 ;  /* 0x000000110c127299 */ /* 0x000fe4000800120a */
[----:B------:R-:W-:Y:S01]  /*a8a0*/  USHF.R.U32.HI UR10, URZ, UR17, UR10 ;  /* 0x000000113f0a7299 */ /* 0x000fe2000801160a */
[----:B------:R-:W-:Y:S01]  /*a8b0*/  UMOV UR20, 0x1 ;  /* 0x0000000100147882 */ /* 0x000fe20000000000 */
[----:B------:R-:W-:Y:S02]  /*a8c0*/  UIADD3 UR14, -UR14, URZ, URZ ;  /* 0x0000003f0e0e7290 */ /* 0x000fe4000fffe13f */
[----:B------:R-:W-:Y:S02]  /*a8d0*/  USHF.L.U32 UR13, UR20, UR22, URZ ;  /* 0x00000016140d7299 */ /* 0x000fe4000800063f */
[----:B------:R-:W-:Y:S01]  /*a8e0*/  USHF.R.U64 UR20, UR18, UR22, UR10 ;  /* 0x0000001612147299 */ /* 0x000fe2000800120a */
[----:B------:R-:W-:Y:S01]  /*a8f0*/  ULDC UR15, c[0x0][0x144] ;  /* 0x00005100000f7ab9 */ /* 0x000fe20000000800 */
[----:B------:R-:W-:Y:S01]  /*a900*/  ULDC UR8, c[0x0][0x600] ;  /* 0x0001800000087ab9 */ /* 0x000fe20000000800 */
[----:B------:R-:W-:-:S02]  /*a910*/  UIADD3 UR21, -UR16, URZ, URZ ;  /* 0x0000003f10157290 */ /* 0x000fc4000fffe13f */
[----:B------:R-:W-:Y:S02]  /*a920*/  USHF.R.U32.HI UR17, URZ, UR22, UR10 ;  /* 0x000000163f117299 */ /* 0x000fe4000801160a */
[----:B------:R-:W-:Y:S02]  /*a930*/  UIADD3 UR9, UR8, -0x1, URZ ;  /* 0xffffffff08097890 */ /* 0x000fe4000fffe03f */
[----:B------:R-:W-:Y:S01]  /*a940*/  UIMAD UR22, UR15, UR14, UR7 ;  /* 0x0000000e0f1672a4 */ /* 0x000fe2000f8e0207 */
[----:B------:R-:W-:Y:S01]  /*a950*/  ULDC UR26, c[0x0][0x148] ;  /* 0x00005200001a7ab9 */ /* 0x000fe20000000800 */
[----:B------:R-:W-:Y:S01]  /*a960*/  ULDC UR24, c[0x0][0x648] ;  /* 0x0001920000187ab9 */ /* 0x000fe20000000800 */
[----:B------:R-:W-:Y:S01]  /*a970*/  ULDC UR25, c[0x0][0x638] ;  /* 0x00018e0000197ab9 */ /* 0x000fe20000000800 */
        /* <DEDUP_REMOVED lines=12> */
.L_x_292:
[----:B------:R-:W-:Y:S01]  /*aa40*/  UISETP.NE.AND UP0, UPT, UR40, URZ, UPT ;  /* 0x0000003f2800728c */ /* 0x000fe2000bf05270 */
[----:B------:R-:W-:Y:S01]  /*aa50*/  IMAD.MOV.U32 R0, RZ, RZ, 0x1 ;  /* 0x00000001ff007424 */ /* 0x000fe200078e00ff */
[----:B------:R-:W-:Y:S01]  /*aa60*/  USHF.R.U64 UR4, UR16, UR24, UR17 ;  /* 0x0000001810047299 */ /* 0x000fe20008001211 */
[----:B------:R-:W-:Y:S01]  /*aa70*/  IMAD.U32 R19, RZ, RZ, UR6 ;  /* 0x00000006ff137e24 */ /* 0x000fe2000f8e00ff */
[----:B------:R-:W-:Y:S02]  /*aa80*/  ULOP3.LUT UR18, UR18, UR23, URZ, 0xc0, !UPT ;  /* 0x0000001712127292 */ /* 0x000fe4000f8ec03f */
[----:B------:R-:W-:Y:S02]  /*aa90*/  UIADD3 UR5, -UR4, URZ, URZ ;  /* 0x0000003f04057290 */ /* 0x000fe4000fffe13f */
[----:B------:R-:W-:Y:S02]  /*aaa0*/  ULOP3.LUT UR9, UR12, UR9, URZ, 0xc0, !UPT ;  /* 0x000000090c097292 */ /* 0x000fe4000f8ec03f */
[----:B------:R-:W-:-:S02]  /*aab0*/  UIMAD UR4, UR13, UR4, UR18 ;  /* 0x000000040d0472a4 */ /* 0x000fc4000f8e0212 */
[----:B------:R-:W-:Y:S02]  /*aac0*/  @UP0 UIMAD UR22, UR26, UR21, UR19 ;  /* 0x000000151a1602a4 */ /* 0x000fe4000f8e0213 */
[----:B------:R-:W-:Y:S01]  /*aad0*/  UIMAD UR5, UR5, UR25, UR20 ;  /* 0x00000019050572a4 */ /* 0x000fe2000f8e0214 */
[----:B------:R-:W-:Y:S02]  /*aae0*/  ULDC UR7, c[0x0][0x610] ;  /* 0x0001840000077ab9 */ /* 0x000fe40000000800 */
[----:B------:R-:W-:Y:S02]  /*aaf0*/  UIMAD UR4, UR4, UR7, UR22 ;  /* 0x00000007040472a4 */ /* 0x000fe4000f8e0216 */
[----:B------:R-:W-:-:S04]  /*ab00*/  UIMAD UR5, UR5, UR8, UR9 ;  /* 0x00000008050572a4 */ /* 0x000fc8000f8e0209 */
[----:B------:R-:W-:Y:S02]  /*ab10*/  USEL UR7, UR5, UR4, !UP0 ;  /* 0x0000000405077287 */ /* 0x000fe4000c000000 */
[----:B------:R-:W-:-:S04]  /*ab20*/  USEL UR4, UR4, UR5, !UP0 ;  /* 0x0000000504047287 */ /* 0x000fc8000c000000 */
[----:B------:R-:W-:Y:S02]  /*ab30*/  IMAD.U32 R2, RZ, RZ, UR7 ;  /* 0x00000007ff027e24 */ /* 0x000fe4000f8e00ff */
[----:B------:R-:W-:-:S07]  /*ab40*/  IMAD.U32 R18, RZ, RZ, UR4 ;  /* 0x00000004ff127e24 */ /* 0x000fce000f8e00ff */
.L_x_290:
[----:B------:R-:W-:Y:S02]  /*ab50*/  LOP3.LUT P0, RZ, R0, 0xff, RZ, 0xc0, !PT ;  /* 0x000000ff00ff7812 */ /* 0x000fe4000780c0ff */
[----:B------:R-:W-:-:S11]  /*ab60*/  LOP3.LUT R170, R170, 0x1, RZ, 0x3c, !PT ;  /* 0x00000001aaaa7812 */ /* 0x000fd600078e3cff */
[----:B------:R-:W-:Y:S05]  /*ab70*/  @P0 BRA `(.L_x_293) ;  /* 0xffffff6800f00947 */ /* 0x000fea000383ffff */
[----:B------:R-:W-:Y:S05]  /*ab80*/  EXIT ;  /* 0x000000000000794d */ /* 0x000fea0003800000 */
.L_x_16:
[----:B------:R-:W-:-:S08]  /*ab90*/  ISETP.NE.AND P0, PT, RZ, UR6, PT ;  /* 0x00000006ff007c0c */ /* 0x000fd0000bf05270 */
[----:B-----5:R-:W0:-:S00]  /*aba0*/  USETMAXREG.DEALLOC.CTAPOOL 0x28 ;  /* 0x00000028000079c8 */ /* 0x020e0000080e0500 */
[----:B------:R-:W-:Y:S05]  /*abb0*/  @P0 EXIT ;  /* 0x000000000000094d */ /* 0x000fea0003800000 */
[----:B0-----:R-:W-:Y:S01]  /*abc0*/  LOP3.LUT P0, RZ, R0, 0xff, RZ, 0xc0, !PT ;  /* 0x000000ff00ff7812 */ /* 0x001fe2000780c0ff */
[----:B------:R-:W-:Y:S02]  /*abd0*/  IMAD.MOV.U32 R0, RZ, RZ, 0x1 ;  /* 0x00000001ff007424 */ /* 0x000fe400078e00ff */
[----:B------:R-:W-:-:S10]  /*abe0*/  IMAD.MOV.U32 R8, RZ, RZ, RZ ;  /* 0x000000ffff087224 */ /* 0x000fd400078e00ff */
[----:B------:R-:W-:Y:S05]  /*abf0*/  @!P0 BRA `(.L_x_294) ;  /* 0x0000000c00608947 */ /* 0x000fea0003800000 */
[----:B------:R-:W0:Y:S01]  /*ac00*/  S2R R9, SR_CgaCtaId ;  /* 0x0000000000097919 */ /* 0x000e220000008800 */
[----:B------:R-:W-:Y:S01]  /*ac10*/  LOP3.LUT P0, RZ, R3, 0x1f, RZ, 0xc0, !PT ;  /* 0x0000001f03ff7812 */ /* 0x000fe2000780c0ff */
[----:B------:R-:W-:Y:S01]  /*ac20*/  ULDC UR5, c[0x0][0x658] ;  /* 0x0001960000057ab9 */ /* 0x000fe20000000800 */
[----:B------:R-:W-:Y:S01]  /*ac30*/  UMOV UR6, 0xffffffff ;  /* 0xffffffff00067882 */ /* 0x000fe20000000000 */
[----:B------:R-:W-:Y:S01]  /*ac40*/  BSSY B0, `(.L_x_294) ;  /* 0x00000d3000007945 */ /* 0x000fe20003800000 */
[----:B------:R-:W-:Y:S01]  /*ac50*/  USHF.L.U32 UR6, UR6, UR5, URZ ;  /* 0x0000000506067299 */ /* 0x000fe2000800063f */
[C---:B------:R-:W-:Y:S01]  /*ac60*/  ISETP.NE.AND P3, PT, R4.reuse, RZ, PT ;  /* 0x000000ff0400720c */ /* 0x040fe20003f65270 */
[----:B------:R-:W-:Y:S01]  /*ac70*/  IMAD.MOV.U32 R10, RZ, RZ, 0x1 ;  /* 0x00000001ff0a7424 */ /* 0x000fe200078e00ff */
[----:B------:R-:W-:Y:S01]  /*ac80*/  ISETP.NE.OR P0, PT, R4, RZ, !P0 ;  /* 0x000000ff0400720c */ /* 0x000fe20004705670 */
[----:B------:R-:W-:Y:S01]  /*ac90*/  IMAD.MOV.U32 R0, RZ, RZ, 0x1 ;  /* 0x00000001ff007424 */ /* 0x000fe200078e00ff */
[----:B------:R-:W-:Y:S01]  /*aca0*/  ULDC UR4, c[0x0][0x600] ;  /* 0x0001800000047ab9 */ /* 0x000fe20000000800 */
[----:B------:R-:W-:Y:S01]  /*acb0*/  IMAD.MOV.U32 R8, RZ, RZ, RZ ;  /* 0x000000ffff087224 */ /* 0x000fe200078e00ff */
[----:B------:R-:W-:Y:S01]  /*acc0*/  UMOV UR7, 0x1 ;  /* 0x0000000100077882 */ /* 0x000fe20000000000 */
[----:B------:R-:W-:-:S02]  /*acd0*/  UIADD3 UR21, UR37, 0x1, URZ ;  /* 0x0000000125157890 */ /* 0x000fc4000fffe03f */
[----:B------:R-:W-:Y:S02]  /*ace0*/  ULOP3.LUT UR13, UR42, 0x2, URZ, 0xfc, !UPT ;  /* 0x000000022a0d7892 */ /* 0x000fe4000f8efc3f */
[----:B------:R-:W-:Y:S02]  /*acf0*/  UIADD3 UR4, UR4, -0x1, URZ ;  /* 0xffffffff04047890 */ /* 0x000fe4000fffe03f */
[----:B------:R-:W-:Y:S02]  /*ad00*/  USHF.L.U32 UR5, UR7, UR5, URZ ;  /* 0x0000000507057299 */ /* 0x000fe4000800063f */
[----:B------:R-:W-:Y:S01]  /*ad10*/  ULOP3.LUT UR6, URZ, UR6, URZ, 0x33, !UPT ;  /* 0x000000063f067292 */ /* 0x000fe2000f8e333f */
[----:B------:R-:W-:Y:S01]  /*ad20*/  ULDC.64 UR30, c[0x0][0x198] ;  /* 0x00006600001e7ab9 */ /* 0x000fe20000000a00 */
[C---:B0-----:R-:W-:Y:S02]  /*ad30*/  IMAD.SHL.U32 R11, R9.reuse, 0x20, RZ ;  /* 0x00000020090b7824 */ /* 0x041fe400078e00ff */
[----:B------:R-:W-:-:S03]  /*ad40*/  IMAD.SHL.U32 R9, R9, 0x800, RZ ;  /* 0x0000080009097824 */ /* 0x000fc600078e00ff */
[----:B------:R-:W-:Y:S02]  /*ad50*/  LOP3.LUT R11, R11, 0xe0, RZ, 0xc0, !PT ;  /* 0x000000e00b0b7812 */ /* 0x000fe400078ec0ff */
[----:B------:R-:W-:-:S07]  /*ad60*/  LOP3.LUT R9, R9, 0x3800, RZ, 0xc0, !PT ;  /* 0x0000380009097812 */ /* 0x000fce00078ec0ff */
.L_x_306:
[----:B------:R-:W-:-:S03]  /*ad70*/  UMOV UR7, 0xffffffff ;  /* 0xffffffff00077882 */ /* 0x000fc60000000000 */
[----:B------:R-:W-:Y:S05]  /*ad80*/  BRA.DIV UR7, `(.L_x_295) ;  /* 0x0000000e07cc7947 */ /* 0x000fea000b800000 */
[----:B------:R-:W-:-:S13]  /*ad90*/  ELECT P6, URZ, PT ;  /* 0x00000000003f782f */ /* 0x000fda00038c0000 */
.L_x_317:
[----:B------:R-:W0:Y:S01]  /*ada0*/  LDC R3, c[0x0][0x28c] ;  /* 0x0000a300ff037b82 */ /* 0x000e220000000800 */
[----:B------:R-:W-:Y:S01]  /*adb0*/  BSSY B1, `(.L_x_296) ;  /* 0x0000046000017945 */ /* 0x000fe20003800000 */
[----:B0-----:R-:W-:-:S13]  /*adc0*/  ISETP.LT.OR P6, PT, R3, 0x1, !P6 ;  /* 0x000000010300780c */ /* 0x001fda00077c1670 */
[----:B------:R-:W-:Y:S05]  /*add0*/  @P6 BRA `(.L_x_297) ;  /* 0x00000004000c6947 */ /* 0x000fea0003800000 */
[----:B------:R-:W-:Y:S02]  /*ade0*/  IMAD R6, R2, 0x100, R11 ;  /* 0x0000010002067824 */ /* 0x000fe400078e020b */
[----:B------:R-:W-:Y:S02]  /*adf0*/  IMAD.SHL.U32 R18, R18, 0x40, RZ ;  /* 0x0000004012127824 */ /* 0x000fe400078e00ff */
[----:B------:R-:W-:Y:S02]  /*ae00*/  IMAD.MOV.U32 R13, RZ, RZ, RZ ;  /* 0x000000ffff0d7224 */ /* 0x000fe400078e00ff */
[----:B------:R-:W-:Y:S02]  /*ae10*/  IMAD.U32 R14, RZ, RZ, UR21 ;  /* 0x00000015ff0e7e24 */ /* 0x000fe4000f8e00ff */
[----:B------:R-:W-:Y:S02]  /*ae20*/  IMAD.MOV.U32 R2, RZ, RZ, R0 ;  /* 0x000000ffff027224 */ /* 0x000fe400078e0000 */
[----:B------:R-:W-:-:S07]  /*ae30*/  IMAD.MOV.U32 R4, RZ, RZ, R8 ;  /* 0x000000ffff047224 */ /* 0x000fce00078e0008 */
.L_x_301:
[----:B------:R-:W0:Y:S01]  /*ae40*/  S2R R12, SR_CgaCtaId ;  /* 0x00000000000c7919 */ /* 0x000e220000008800 */
[----:B------:R-:W-:Y:S01]  /*ae50*/  MOV R3, 0x400 ;  /* 0x0000040000037802 */ /* 0x000fe20000000f00 */
[----:B------:R-:W1:Y:S03]  /*ae60*/  @!P3 LDC R5, c[0x0][0x500] ;  /* 0x00014000ff05bb82 */ /* 0x000e660000000800 */
[----:B0-----:R-:W-:Y:S02]  /*ae70*/  LEA R7, R12, R3, 0x18 ;  /* 0x000000030c077211 */ /* 0x001fe400078ec0ff */
[----:B------:R-:W-:-:S03]  /*ae80*/  SHF.L.U32 R3, R2, 0x1f, RZ ;  /* 0x0000001f02037819 */ /* 0x000fc600000006ff */
[----:B------:R-:W-:-:S04]  /*ae90*/  IMAD R12, R4, 0x8, R7 ;  /* 0x00000008040c7824 */ /* 0x000fc800078e0207 */
[----:B------:R-:W0:Y:S02]  /*aea0*/  SYNCS.PHASECHK.TRANS64.TRYWAIT P1, [R12+URZ+0x10], R3 ;  /* 0x000010030c0075a7 */ /* 0x000e24000802017f */
[----:B01----:R-:W-:Y:S05]  /*aeb0*/  @!P1 BRA `(.L_x_298) ;  /* 0x0000000c00a09947 */ /* 0x003fea0003800000 */
.L_x_318:
[----:B------:R-:W-:Y:S01]  /*aec0*/  UPRMT UR7, UR13, 0x9910, URZ ;  /* 0x000099100d077896 */ /* 0x000fe2000800003f */
[----:B------:R1:W-:Y:S03]  /*aed0*/  @!P3 SYNCS.ARRIVE.TRANS64 RZ, [R12+URZ], R5 ;  /* 0x000000050cffb9a7 */ /* 0x0003e6000800003f */
[----:B------:R-:W-:-:S06]  /*aee0*/  UISETP.NE.AND UP0, UPT, UR7, 0x2, UPT ;  /* 0x000000020700788c */ /* 0x000fcc000bf05270 */
[----:B------:R-:W-:-:S13]  /*aef0*/  PLOP3.LUT P1, PT, PT, PT, UP0, 0x80, 0x0 ;  /* 0x000000000000781c */ /* 0x000fda0003f2f008 */
[----:B-1----:R-:W-:Y:S05]  /*af00*/  @P1 BRA `(.L_x_299) ;  /* 0x0000000000041947 */ /* 0x002fea0003800000 */
[----:B------:R-:W-:Y:S01]  /*af10*/  BPT.TRAP 0x1 ;  /* 0x000000040000795c */ /* 0x000fe20000300000 */
.L_x_299:
[----:B------:R-:W-:Y:S05]  /*af20*/  @P0 BRA `(.L_x_300) ;  /* 0x0000000000040947 */ /* 0x000fea0003800000 */
[----:B------:R-:W-:Y:S01]  /*af30*/  BPT.TRAP 0x1 ;  /* 0x000000040000795c */ /* 0x000fe20000300000 */
.L_x_300:
[----:B0-----:R-:W-:Y:S01]  /*af40*/  IMAD R3, R4, 0x4000, R7 ;  /* 0x0000400004037824 */ /* 0x001fe200078e0207 */
[----:B------:R-:W-:Y:S01]  /*af50*/  R2UR UR34, R13 ;  /* 0x000000000d2272ca */ /* 0x000fe200000e0000 */
[----:B------:R-:W-:Y:S01]  /*af60*/  VIADD R14, R14, 0xffffffff ;  /* 0xffffffff0e0e7836 */ /* 0x000fe20000000000 */
[----:B------:R-:W-:Y:S01]  /*af70*/  R2UR UR33, R12 ;  /* 0x000000000c2172ca */ /* 0x000fe200000e0000 */
[----:B------:R-:W-:Y:S01]  /*af80*/  UIADD3 UR14, UP0, UR30, 0xf0, URZ ;  /* 0x000000f01e0e7890 */ /* 0x000fe2000ff1e03f */
[----:B------:R-:W-:Y:S01]  /*af90*/  R2UR UR24, R3 ;  /* 0x00000000031872ca */ /* 0x000fe200000e0000 */
[----:B------:R-:W-:Y:S01]  /*afa0*/  IMAD R3, R4, 0x8000, R9 ;  /* 0x0000800004037824 */ /* 0x000fe200078e0209 */
[----:B------:R-:W-:Y:S01]  /*afb0*/  R2UR UR36, R19 ;  /* 0x00000000132472ca */ /* 0x000fe200000e0000 */
[----:B------:R-:W-:Y:S01]  /*afc0*/  UIADD3 UR44, UP1, UR30, 0x1f0, URZ ;  /* 0x000001f01e2c7890 */ /* 0x000fe2000ff3e03f */
[----:B------:R-:W-:Y:S01]  /*afd0*/  R2UR UR35, R18 ;  /* 0x00000000122372ca */ /* 0x000fe200000e0000 */
[----:B------:R-:W-:Y:S01]  /*afe0*/  IMAD R3, R3, 0x2, R7 ;  /* 0x0000000203037824 */ /* 0x000fe200078e0207 */
[----:B------:R-:W-:Y:S01]  /*aff0*/  R2UR UR19, R6 ;  /* 0x00000000061372ca */ /* 0x000fe200000e0000 */
[----:B------:R-:W-:Y:S01]  /*b000*/  UIADD3.X UR15, URZ, UR31, URZ, UP0, !UPT ;  /* 0x0000001f3f0f7290 */ /* 0x000fe200087fe43f */
[----:B------:R-:W-:Y:S01]  /*b010*/  ISETP.GT.AND P2, PT, R14, 0x1, PT ;  /* 0x000000010e00780c */ /* 0x000fe20003f44270 */
[----:B------:R-:W-:Y:S01]  /*b020*/  UIADD3 UR26, UR34, 0x40, URZ ;  /* 0x00000040221a7890 */ /* 0x000fe2000fffe03f */
[----:B------:R-:W-:Y:S01]  /*b030*/  R2UR UR8, R3 ;  /* 0x00000000030872ca */ /* 0x000fe200000e0000 */
[----:B------:R-:W-:Y:S01]  /*b040*/  UIADD3.X UR45, URZ, UR31, URZ, UP1, !UPT ;  /* 0x0000001f3f2d7290 */ /* 0x000fe20008ffe43f */
[----:B------:R-:W-:Y:S01]  /*b050*/  VIADD R4, R4, 0x1 ;  /* 0x0000000104047836 */ /* 0x000fe20000000000 */
[----:B------:R-:W-:Y:S01]  /*b060*/  UIADD3 UR32, UR24, 0x100, URZ ;  /* 0x0000010018207890 */ /* 0x000fe2000fffe03f */
[----:B------:R-:W-:Y:S01]  /*b070*/  VIADD R13, R13, 0x80 ;  /* 0x000000800d0d7836 */ /* 0x000fe20000000000 */
[----:B------:R-:W-:Y:S01]  /*b080*/  UIADD3 UR24, UR24, 0x2100, URZ ;  /* 0x0000210018187890 */ /* 0x000fe2000fffe03f */
[----:B------:R-:W-:Y:S01]  /*b090*/  UMOV UR22, 0x0 ;  /* 0x0000000000167882 */ /* 0x000fe20000000000 */
[----:B------:R-:W-:Y:S01]  /*b0a0*/  UMOV UR23, 0x10000000 ;  /* 0x1000000000177882 */ /* 0x000fe20000000000 */
[----:B------:R-:W-:Y:S01]  /*b0b0*/  ISETP.NE.AND P1, PT, R4, 0x2, PT ;  /* 0x000000020400780c */ /* 0x000fe20003f25270 */
[----:B------:R-:W-:Y:S01]  /*b0c0*/  UMOV UR25, UR33 ;  /* 0x0000002100197c82 */ /* 0x000fe20008000000 */
[----:B------:R-:W-:Y:S01]  /*b0d0*/  UMOV UR28, UR36 ;  /* 0x00000024001c7c82 */ /* 0x000fe20008000000 */
[----:B------:R-:W-:-:S02]  /*b0e0*/  UMOV UR27, UR35 ;  /* 0x00000023001b7c82 */ /* 0x000fc40008000000 */
[----:B------:R-:W-:Y:S01]  /*b0f0*/  UIADD3 UR16, UR8, 0x8100, URZ ;  /* 0x0000810008107890 */ /* 0x000fe2000fffe03f */
[----:B------:R0:W-:Y:S01]  /*b100*/  UTMALDG.3D [UR32], [UR14], desc[UR22] ;  /* 0x000016200e0075b4 */ /* 0x0001e20008011000 */
[----:B------:R-:W-:Y:S01]  /*b110*/  UIADD3 UR8, UR8, 0x10100, URZ ;  /* 0x0001010008087890 */ /* 0x000fe2000fffe03f */
[----:B------:R-:W-:Y:S01]  /*b120*/  SEL R3, RZ, 0x1, P1 ;  /* 0x00000001ff037807 */ /* 0x000fe20000800000 */
[----:B------:R-:W-:Y:S01]  /*b130*/  UMOV UR7, 0xff0000 ;  /* 0x00ff000000077882 */ /* 0x000fe20000000000 */
[----:B------:R-:W-:Y:S01]  /*b140*/  UMOV UR17, UR33 ;  /* 0x0000002100117c82 */ /* 0x000fe20008000000 */
[----:B------:R-:W-:Y:S01]  /*b150*/  UMOV UR18, UR34 ;  /* 0x0000002200127c82 */ /* 0x000fe20008000000 */
[----:B------:R-:W-:Y:S01]  /*b160*/  UMOV UR20, UR36 ;  /* 0x0000002400147c82 */ /* 0x000fe20008000000 */
[----:B------:R-:W-:Y:S01]  /*b170*/  UMOV UR9, UR33 ;  /* 0x0000002100097c82 */ /* 0x000fe20008000000 */
[----:B------:R-:W-:Y:S01]  /*b180*/  UMOV UR11, UR19 ;  /* 0x00000013000b7c82 */ /* 0x000fe20008000000 */
[----:B------:R-:W-:Y:S01]  /*b190*/  UMOV UR12, UR36 ;  /* 0x00000024000c7c82 */ /* 0x000fe20008000000 */
[----:B------:R0:W-:Y:S01]  /*b1a0*/  UTMALDG.3D [UR24], [UR14], desc[UR22] ;  /* 0x000016180e0075b4 */ /* 0x0001e20008011000 */
[----:B------:R-:W-:Y:S01]  /*b1b0*/  UMOV UR10, UR26 ;  /* 0x0000001a000a7c82 */ /* 0x000fe20008000000 */
[----:B------:R-:W-:-:S02]  /*b1c0*/  LOP3.LUT R2, R2, R3, RZ, 0x3c, !PT ;  /* 0x0000000302027212 */ /* 0x000fc400078e3cff */
[----:B------:R-:W-:Y:S01]  /*b1d0*/  SEL R4, R4, RZ, P1 ;  /* 0x000000ff04047207 */ /* 0x000fe20000800000 */
[----:B------:R0:W-:Y:S01]  /*b1e0*/  UTMALDG.3D.MULTICAST [UR16], [UR44], UR7, desc[UR22] ;  /* 0x000016102c0073b4 */ /* 0x0001e20008011807 */
[----:B------:R0:W-:Y:S02]  /*b1f0*/  UTMALDG.3D.MULTICAST [UR8], [UR44], UR7, desc[UR22] ;  /* 0x000016082c0073b4 */ /* 0x0001e40008011807 */
[----:B0-----:R-:W-:Y:S05]  /*b200*/  @P2 BRA `(.L_x_301) ;  /* 0xfffffffc000c2947 */ /* 0x001fea000383ffff */
.L_x_297:
[----:B------:R-:W-:Y:S05]  /*b210*/  BSYNC B1 ;  /* 0x0000000000017941 */ /* 0x000fea0003800000 */
.L_x_296:
[----:B------:R-:W-:Y:S01]  /*b220*/  LOP3.LUT P4, RZ, R10, 0xff, RZ, 0xc0, !PT ;  /* 0x000000ff0aff7812 */ /* 0x000fe2000788c0ff */
[----:B------:R-:W-:Y:S01]  /*b230*/  VIADD R8, R8, UR37 ;  /* 0x0000002508087c36 */ /* 0x000fe20008000000 */
[----:B------:R-:W-:Y:S01]  /*b240*/  ULDC.64 UR8, c[0x0][0x650] ;  /* 0x0001940000087ab9 */ /* 0x000fe20000000a00 */
[----:B------:R-:W-:Y:S01]  /*b250*/  BSSY B1, `(.L_x_302) ;  /* 0x000006f000017945 */ /* 0x000fe20003800000 */
[----:B------:R-:W-:Y:S01]  /*b260*/  IMAD.MOV.U32 R18, RZ, RZ, -0x1 ;  /* 0xffffffffff127424 */ /* 0x000fe200078e00ff */
[----:B------:R-:W-:Y:S01]  /*b270*/  PRMT R10, RZ, 0x7610, R10 ;  /* 0x00007610ff0a7816 */ /* 0x000fe2000000000a */
[----:B------:R-:W-:Y:S01]  /*b280*/  IMAD.MOV.U32 R19, RZ, RZ, -0x1 ;  /* 0xffffffffff137424 */ /* 0x000fe200078e00ff */
[C---:B------:R-:W-:Y:S02]  /*b290*/  ISETP.GT.U32.AND P1, PT, R8.reuse, 0x1, PT ;  /* 0x000000010800780c */ /* 0x040fe40003f24070 */
[----:B------:R-:W-:Y:S02]  /*b2a0*/  SHF.R.U32.HI R2, RZ, 0x1, R8 ;  /* 0x00000001ff027819 */ /* 0x000fe40000011608 */
[----:B------:R-:W-:-:S02]  /*b2b0*/  LOP3.LUT R8, R8, 0x1, RZ, 0xc0, !PT ;  /* 0x0000000108087812 */ /* 0x000fc400078ec0ff */
[----:B------:R-:W0:Y:S01]  /*b2c0*/  @P4 S2R R4, SR_CgaCtaId ;  /* 0x0000000000044919 */ /* 0x000e220000008800 */
[----:B------:R-:W-:Y:S02]  /*b2d0*/  @P4 MOV R3, 0x400 ;  /* 0x0000040000034802 */ /* 0x000fe40000000f00 */
[----:B------:R-:W-:-:S04]  /*b2e0*/  LOP3.LUT R2, R2, 0x1, RZ, 0xc0, !PT ;  /* 0x0000000102027812 */ /* 0x000fc800078ec0ff */
[----:B------:R-:W-:Y:S02]  /*b2f0*/  ISETP.NE.U32.AND P2, PT, R2, 0x1, PT ;  /* 0x000000010200780c */ /* 0x000fe40003f45070 */
[----:B0-----:R-:W-:Y:S01]  /*b300*/  @P4 LEA R3, R4, R3, 0x18 ;  /* 0x0000000304034211 */ /* 0x001fe200078ec0ff */
[----:B------:R-:W-:-:S03]  /*b310*/  IMAD.U32 R4, RZ, RZ, UR37 ;  /* 0x00000025ff047e24 */ /* 0x000fc6000f8e00ff */
[----:B------:R0:W-:Y:S01]  /*b320*/  @P4 SYNCS.ARRIVE.TRANS64.A1T0 RZ, [R3+URZ+0x58], RZ ;  /* 0x000058ff03ff49a7 */ /* 0x0001e2000810003f */
[----:B------:R-:W-:Y:S02]  /*b330*/  IADD3 R16, P4, R16, UR38, RZ ;  /* 0x0000002610107c10 */ /* 0x000fe4000ff9e0ff */
[----:B------:R-:W-:Y:S02]  /*b340*/  ISETP.LT.U32.AND P1, PT, R4, 0x2, P1 ;  /* 0x000000020400780c */ /* 0x000fe40000f21070 */
[----:B------:R-:W-:Y:S02]  /*b350*/  IADD3.X R17, R17, UR41, RZ, P4, !PT ;  /* 0x0000002911117c10 */ /* 0x000fe4000a7fe4ff */
[----:B------:R-:W-:Y:S02]  /*b360*/  ISETP.GE.U32.AND P4, PT, R16, UR8, PT ;  /* 0x0000000810007c0c */ /* 0x000fe4000bf86070 */
[----:B0-----:R-:W-:Y:S02]  /*b370*/  SEL R3, RZ, 0x1, !P1 ;  /* 0x00000001ff037807 */ /* 0x001fe40004800000 */
[----:B------:R-:W-:-:S02]  /*b380*/  ISETP.GE.U32.AND.EX P1, PT, R17, UR9, PT, P4 ;  /* 0x0000000911007c0c */ /* 0x000fc4000bf26140 */
[----:B------:R-:W-:-:S04]  /*b390*/  ISETP.GT.U32.AND P2, PT, R4, 0x1, !P2 ;  /* 0x000000010400780c */ /* 0x000fc80005744070 */
[----:B------:R-:W-:-:S04]  /*b3a0*/  SEL R2, RZ, 0x1, !P2 ;  /* 0x00000001ff027807 */ /* 0x000fc80005000000 */
[--C-:B------:R-:W-:Y:S01]  /*b3b0*/  LOP3.LUT R0, R2, R0, R3.reuse, 0x96, !PT ;  /* 0x0000000002007212 */ /* 0x100fe200078e9603 */
[----:B------:R-:W-:Y:S01]  /*b3c0*/  IMAD.MOV.U32 R2, RZ, RZ, -0x1 ;  /* 0xffffffffff027424 */ /* 0x000fe200078e00ff */
[----:B------:R-:W-:Y:S01]  /*b3d0*/  PRMT R3, RZ, 0x7610, R3 ;  /* 0x00007610ff037816 */ /* 0x000fe20000000003 */
[----:B------:R-:W-:Y:S06]  /*b3e0*/  @P1 BRA `(.L_x_303) ;  /* 0x0000000400541947 */ /* 0x000fec0003800000 */
[----:B------:R-:W0:Y:S01]  /*b3f0*/  S2UR UR7, SR_CTAID.X ;  /* 0x00000000000779c3 */ /* 0x000e220000002500 */
[----:B------:R-:W-:Y:S01]  /*b400*/  ULDC.64 UR8, c[0x0][0x628] ;  /* 0x00018a0000087ab9 */ /* 0x000fe20000000a00 */
[----:B------:R-:W-:Y:S01]  /*b410*/  ULDC UR10, c[0x0][0x150] ;  /* 0x00005400000a7ab9 */ /* 0x000fe20000000800 */
[----:B------:R-:W-:Y:S01]  /*b420*/  ISETP.NE.U32.AND P1, PT, RZ, UR8, PT ;  /* 0x00000008ff007c0c */ /* 0x000fe2000bf25070 */
[----:B------:R-:W-:Y:S01]  /*b430*/  ULDC UR11, c[0x0][0x630] ;  /* 0x00018c00000b7ab9 */ /* 0x000fe20000000800 */
[----:B------:R-:W-:Y:S01]  /*b440*/  ULDC UR14, c[0x0][0x154] ;  /* 0x00005500000e7ab9 */ /* 0x000fe20000000800 */
[----:B------:R-:W-:Y:S01]  /*b450*/  IMAD.MOV.U32 R2, RZ, RZ, R16 ;  /* 0x000000ffff027224 */ /* 0x000fe200078e0010 */
[----:B------:R-:W-:Y:S01]  /*b460*/  ISETP.NE.AND.EX P1, PT, RZ, UR9, PT, P1 ;  /* 0x00000009ff007c0c */ /* 0x000fe2000bf25310 */
[----:B------:R-:W1:Y:S01]  /*b470*/  S2UR UR12, SR_CTAID.Y ;  /* 0x00000000000c79c3 */ /* 0x000e620000002600 */
[----:B0-----:R-:W-:-:S05]  /*b480*/  I2FP.F32.U32 R3, UR7 ;  /* 0x0000000700037c45 */ /* 0x001fca0008201000 */
[----:B------:R-:W-:Y:S01]  /*b490*/  FMUL R12, R3, UR10 ;  /* 0x0000000a030c7c20 */ /* 0x000fe20008400000 */
[----:B------:R-:W-:-:S05]  /*b4a0*/  IMAD.MOV.U32 R3, RZ, RZ, R17 ;  /* 0x000000ffff037224 */ /* 0x000fca00078e0011 */
[----:B------:R-:W-:Y:S05]  /*b4b0*/  @!P1 BRA `(.L_x_304) ;  /* 0x0000000000289947 */ /* 0x000fea0003800000 */
[----:B------:R-:W-:Y:S02]  /*b4c0*/  ULDC UR10, c[0x0][0x634] ;  /* 0x00018d00000a7ab9 */ /* 0x000fe40000000800 */
[----:B------:R-:W-:-:S05]  /*b4d0*/  IADD3 R7, P1, R16, UR10, RZ ;  /* 0x0000000a10077c10 */ /* 0x000fca000ff3e0ff */
[----:B------:R-:W-:-:S04]  /*b4e0*/  IMAD.X R13, RZ, RZ, R17, P1 ;  /* 0x000000ffff0d7224 */ /* 0x000fc800008e0611 */
[----:B------:R-:W-:-:S04]  /*b4f0*/  IMAD.WIDE.U32 R4, R13, UR8, RZ ;  /* 0x000000080d047c25 */ /* 0x000fc8000f8e00ff */
[----:B------:R-:W-:-:S04]  /*b500*/  IMAD.WIDE.U32 R4, P1, R7, UR9, R4 ;  /* 0x0000000907047c25 */ /* 0x000fc8000f820004 */
[----:B------:R-:W-:-:S04]  /*b510*/  IMAD.WIDE.U32 R6, R7, UR8, RZ ;  /* 0x0000000807067c25 */ /* 0x000fc8000f8e00ff */
[----:B------:R-:W-:Y:S01]  /*b520*/  IMAD.X R3, RZ, RZ, RZ, P1 ;  /* 0x000000ffff037224 */ /* 0x000fe200008e06ff */
[----:B------:R-:W-:Y:S01]  /*b530*/  IADD3 RZ, P1, R7, R4, RZ ;  /* 0x0000000407ff7210 */ /* 0x000fe20007f3e0ff */
[----:B------:R-:W-:-:S04]  /*b540*/  IMAD.MOV.U32 R2, RZ, RZ, R5 ;  /* 0x000000ffff027224 */ /* 0x000fc800078e0005 */
[----:B------:R-:W-:-:S08]  /*b550*/  IMAD.WIDE.U32.X R2, R13, UR9, R2, P1 ;  /* 0x000000090d027c25 */ /* 0x000fd000088e0402 */
.L_x_304:
[--C-:B------:R-:W-:Y:S01]  /*b560*/  SHF.R.U64 R19, R2, UR11, R3.reuse ;  /* 0x0000000b02137c19 */ /* 0x100fe20008001203 */
[----:B------:R-:W0:Y:S01]  /*b570*/  F2I.U32.TRUNC.NTZ R12, R12 ;  /* 0x0000000c000c7305 */ /* 0x000e22000020f000 */
[----:B------:R-:W-:Y:S01]  /*b580*/  SHF.R.U32.HI R2, RZ, UR11, R3 ;  /* 0x0000000bff027c19 */ /* 0x000fe20008011603 */
[----:B------:R-:W-:Y:S01]  /*b590*/  ULDC.64 UR8, c[0x0][0x620] ;  /* 0x0001880000087ab9 */ /* 0x000fe20000000a00 */
[----:B------:R-:W-:Y:S01]  /*b5a0*/  IADD3 R5, P1, RZ, -R19, RZ ;  /* 0x80000013ff057210 */ /* 0x000fe20007f3e0ff */
[----:B------:R-:W-:Y:S01]  /*b5b0*/  ULDC UR11, c[0x0][0x658] ;  /* 0x00019600000b7ab9 */ /* 0x000fe20000000800 */
[----:B-1----:R-:W-:Y:S01]  /*b5c0*/  I2FP.F32.U32 R4, UR12 ;  /* 0x0000000c00047c45 */ /* 0x002fe20008201000 */
[----:B------:R-:W-:Y:S02]  /*b5d0*/  ULDC UR16, c[0x0][0x648] ;  /* 0x0001920000107ab9 */ /* 0x000fe40000000800 */
[----:B------:R-:W-:Y:S02]  /*b5e0*/  IMAD.X R2, RZ, RZ, ~R2, P1 ;  /* 0x000000ffff027224 */ /* 0x000fe400008e0e02 */
[----:B------:R-:W-:Y:S01]  /*b5f0*/  FMUL R6, R4, UR14 ;  /* 0x0000000e04067c20 */ /* 0x000fe20008400000 */
[----:B------:R-:W-:Y:S01]  /*b600*/  ULDC.64 UR14, c[0x0][0x640] ;  /* 0x00019000000e7ab9 */ /* 0x000fe20000000a00 */
[----:B------:R-:W-:Y:S01]  /*b610*/  IMAD R4, R2, UR8, RZ ;  /* 0x0000000802047c24 */ /* 0x000fe2000f8e02ff */
[----:B------:R-:W-:Y:S01]  /*b620*/  ISETP.NE.U32.AND P1, PT, RZ, UR14, PT ;  /* 0x0000000eff007c0c */ /* 0x000fe2000bf25070 */
[C---:B------:R-:W-:Y:S01]  /*b630*/  IMAD.WIDE.U32 R2, R5.reuse, UR8, R16 ;  /* 0x0000000805027c25 */ /* 0x040fe2000f8e0010 */
[----:B0-----:R-:W-:Y:S01]  /*b640*/  R2UR UR8, R12 ;  /* 0x000000000c0872ca */ /* 0x001fe200000e0000 */
[----:B------:R-:W0:Y:S01]  /*b650*/  F2I.U32.TRUNC.NTZ R6, R6 ;  /* 0x0000000600067305 */ /* 0x000e22000020f000 */
[----:B------:R-:W1:Y:S01]  /*b660*/  LDC R12, c[0x0][0x610] ;  /* 0x00018400ff0c7b82 */ /* 0x000e620000000800 */
[----:B------:R-:W-:Y:S01]  /*b670*/  IMAD R5, R5, UR9, R4 ;  /* 0x0000000905057c24 */ /* 0x000fe2000f8e0204 */
[----:B------:R-:W-:Y:S01]  /*b680*/  ULDC UR9, c[0x0][0x618] ;  /* 0x0001860000097ab9 */ /* 0x000fe20000000800 */
[----:B------:R-:W-:-:S02]  /*b690*/  ISETP.NE.AND.EX P1, PT, RZ, UR15, PT, P1 ;  /* 0x0000000fff007c0c */ /* 0x000fc4000bf25310 */
[----:B------:R-:W-:-:S05]  /*b6a0*/  IMAD.IADD R3, R3, 0x1, R5 ;  /* 0x0000000103037824 */ /* 0x000fca00078e0205 */
[--C-:B------:R-:W-:Y:S02]  /*b6b0*/  SHF.R.U64 R14, R2, UR9, R3.reuse ;  /* 0x00000009020e7c19 */ /* 0x100fe40008001203 */
[----:B------:R-:W-:Y:S01]  /*b6c0*/  SHF.R.U32.HI R3, RZ, UR9, R3 ;  /* 0x00000009ff037c19 */ /* 0x000fe20008011603 */
[----:B------:R-:W-:Y:S01]  /*b6d0*/  ULDC UR9, c[0x0][0x608] ;  /* 0x0001820000097ab9 */ /* 0x000fe20000000800 */
[----:B0-----:R-:W-:Y:S02]  /*b6e0*/  R2UR UR10, R6 ;  /* 0x00000000060a72ca */ /* 0x001fe400000e0000 */
[--C-:B------:R-:W-:Y:S02]  /*b6f0*/  SHF.R.U64 R15, R14, UR9, R3.reuse ;  /* 0x000000090e0f7c19 */ /* 0x100fe40008001203 */
[----:B------:R-:W-:Y:S01]  /*b700*/  SHF.R.U32.HI R2, RZ, UR9, R3 ;  /* 0x00000009ff027c19 */ /* 0x000fe20008011603 */
[----:B------:R-:W-:-:S03]  /*b710*/  UIADD3 UR9, -UR8, URZ, URZ ;  /* 0x0000003f08097290 */ /* 0x000fc6000fffe13f */
[--C-:B------:R-:W-:Y:S01]  /*b720*/  SHF.R.U64 R21, R15, UR11, R2.reuse ;  /* 0x0000000b0f157c19 */ /* 0x100fe20008001202 */
[----:B------:R-:W-:Y:S01]  /*b730*/  ULDC UR8, c[0x0][0x144] ;  /* 0x0000510000087ab9 */ /* 0x000fe20000000800 */
[----:B------:R-:W-:-:S03]  /*b740*/  SHF.R.U32.HI R3, RZ, UR11, R2 ;  /* 0x0000000bff037c19 */ /* 0x000fc60008011602 */
[----:B------:R-:W-:Y:S01]  /*b750*/  IMAD.MOV.U32 R2, RZ, RZ, R21 ;  /* 0x000000ffff027224 */ /* 0x000fe200078e0015 */
[----:B------:R-:W-:Y:S06]  /*b760*/  @!P1 BRA `(.L_x_305) ;  /* 0x0000000000289947 */ /* 0x000fec0003800000 */
        /* <DEDUP_REMOVED lines=10> */
.L_x_305:
[----:B------:R-:W-:Y:S01]  /*b810*/  UISETP.NE.AND UP0, UPT, UR40, URZ, UPT ;  /* 0x0000003f2800728c */ /* 0x000fe2000bf05270 */
[----:B------:R-:W-:Y:S01]  /*b820*/  SHF.R.U64 R3, R2, UR16, R3 ;  /* 0x0000001002037c19 */ /* 0x000fe20008001203 */
[----:B------:R-:W-:Y:S01]  /*b830*/  UIADD3 UR10, -UR10, URZ, URZ ;  /* 0x0000003f0a0a7290 */ /* 0x000fe2000fffe13f */
[----:B------:R-:W-:Y:S01]  /*b840*/  LOP3.LUT R2, R15, UR6, RZ, 0xc0, !PT ;  /* 0x000000060f027c12 */ /* 0x000fe2000f8ec0ff */
[----:B------:R-:W-:Y:S01]  /*b850*/  UIMAD UR7, UR8, UR9, UR7 ;  /* 0x00000009080772a4 */ /* 0x000fe2000f8e0207 */
[----:B------:R-:W-:Y:S01]  /*b860*/  LOP3.LUT R5, R14, UR4, RZ, 0xc0, !PT ;  /* 0x000000040e057c12 */ /* 0x000fe2000f8ec0ff */
[----:B------:R-:W-:Y:S01]  /*b870*/  IMAD.MOV R4, RZ, RZ, -R3 ;  /* 0x000000ffff047224 */ /* 0x000fe200078e0a03 */
[----:B------:R-:W-:Y:S01]  /*b880*/  ULDC UR8, c[0x0][0x148] ;  /* 0x0000520000087ab9 */ /* 0x000fe20000000800 */
[----:B------:R-:W-:Y:S01]  /*b890*/  IMAD R3, R3, UR5, R2 ;  /* 0x0000000503037c24 */ /* 0x000fe2000f8e0202 */
[----:B------:R-:W-:Y:S02]  /*b8a0*/  PLOP3.LUT P1, PT, PT, PT, UP0, 0x80, 0x0 ;  /* 0x000000000000781c */ /* 0x000fe40003f2f008 */
[----:B------:R-:W-:-:S03]  /*b8b0*/  @UP0 UIMAD UR7, UR8, UR10, UR12 ;  /* 0x0000000a080702a4 */ /* 0x000fc6000f8e020c */
[----:B------:R-:W-:Y:S02]  /*b8c0*/  ULDC UR8, c[0x0][0x638] ;  /* 0x00018e0000087ab9 */ /* 0x000fe40000000800 */
[----:B------:R-:W-:Y:S02]  /*b8d0*/  IMAD R2, R4, UR8, R21 ;  /* 0x0000000804027c24 */ /* 0x000fe4000f8e0215 */
[----:B-1----:R-:W-:Y:S01]  /*b8e0*/  IMAD R12, R3, R12, UR7 ;  /* 0x00000007030c7e24 */ /* 0x002fe2000f8e020c */
[----:B------:R-:W-:Y:S01]  /*b8f0*/  ULDC UR7, c[0x0][0x600] ;  /* 0x0001800000077ab9 */ /* 0x000fe20000000800 */
[----:B------:R-:W-:Y:S02]  /*b900*/  IMAD.MOV.U32 R3, RZ, RZ, 0x1 ;  /* 0x00000001ff037424 */ /* 0x000fe400078e00ff */
[----:B------:R-:W-:-:S05]  /*b910*/  IMAD R5, R2, UR7, R5 ;  /* 0x0000000702057c24 */ /* 0x000fca000f8e0205 */
[----:B------:R-:W-:Y:S02]  /*b920*/  SEL R2, R5, R12, !P1 ;  /* 0x0000000c05027207 */ /* 0x000fe40004800000 */
[----:B------:R-:W-:-:S07]  /*b930*/  SEL R18, R12, R5, !P1 ;  /* 0x000000050c127207 */ /* 0x000fce0004800000 */
.L_x_303:
[----:B------:R-:W-:Y:S05]  /*b940*/  BSYNC B1 ;  /* 0x0000000000017941 */ /* 0x000fea0003800000 */
.L_x_302:
[----:B------:R-:W-:-:S13]  /*b950*/  LOP3.LUT P1, RZ, R3, 0xff, RZ, 0xc0, !PT ;  /* 0x000000ff03ff7812 */ /* 0x000fda000782c0ff */
[----:B------:R-:W-:Y:S05]  /*b960*/  @P1 BRA `(.L_x_306) ;  /* 0xfffffff400001947 */ /* 0x000fea000383ffff */
[----:B------:R-:W-:Y:S05]  /*b970*/  BSYNC B0 ;  /* 0x0000000000007941 */ /* 0x000fea0003800000 */
.L_x_294:
[----:B------:R-:W-:-:S03]  /*b980*/  UMOV UR7, 0xffffffff ;  /* 0xffffffff00077882 */ /* 0x000fc60000000000 */
[----:B------:R-:W-:Y:S05]  /*b990*/  BRA.DIV UR7, `(.L_x_307) ;  /* 0x0000000207fc7947 */ /* 0x000fea000b800000 */
[----:B------:R-:W-:-:S13]  /*b9a0*/  ELECT P6, URZ, PT ;  /* 0x00000000003f782f */ /* 0x000fda00038c0000 */
.L_x_321:
[----:B------:R-:W-:Y:S04]  /*b9b0*/  BSSY B0, `(.L_x_308) ;  /* 0x000001a000007945 */ /* 0x000fe80003800000 */
[----:B------:R-:W-:Y:S05]  /*b9c0*/  @!P6 BRA `(.L_x_309) ;  /* 0x000000000060e947 */ /* 0x000fea0003800000 */
[----:B------:R-:W-:-:S04]  /*b9d0*/  ULOP3.LUT UR7, UR42, 0x2, URZ, 0xfc, !UPT ;  /* 0x000000022a077892 */ /* 0x000fc8000f8efc3f */
[----:B------:R-:W-:-:S06]  /*b9e0*/  UISETP.NE.AND UP0, UPT, UR7, 0x3, UPT ;  /* 0x000000030700788c */ /* 0x000fcc000bf05270 */
[----:B------:R-:W-:-:S13]  /*b9f0*/  PLOP3.LUT P0, PT, PT, PT, UP0, 0x80, 0x0 ;  /* 0x000000000000781c */ /* 0x000fda0003f0f008 */
[----:B------:R-:W-:Y:S05]  /*ba00*/  @!P0 BRA `(.L_x_310) ;  /* 0x0000000000048947 */ /* 0x000fea0003800000 */
[----:B------:R-:W-:Y:S01]  /*ba10*/  BPT.TRAP 0x1 ;  /* 0x000000040000795c */ /* 0x000fe20000300000 */
.L_x_310:
[----:B------:R-:W0:Y:S01]  /*ba20*/  S2R R3, SR_CgaCtaId ;  /* 0x0000000000037919 */ /* 0x000e220000008800 */
[----:B------:R-:W-:-:S04]  /*ba30*/  MOV R2, 0x400 ;  /* 0x0000040000027802 */ /* 0x000fc80000000f00 */
[----:B0-----:R-:W-:Y:S02]  /*ba40*/  LEA R3, R3, R2, 0x18 ;  /* 0x0000000203037211 */ /* 0x001fe400078ec0ff */
[----:B------:R-:W-:-:S03]  /*ba50*/  SHF.L.U32 R2, R0, 0x1f, RZ ;  /* 0x0000001f00027819 */ /* 0x000fc600000006ff */
[----:B------:R-:W-:-:S04]  /*ba60*/  VIADD R3, R3, 0x10 ;  /* 0x0000001003037836 */ /* 0x000fc80000000000 */
[C---:B------:R-:W-:Y:S02]  /*ba70*/  IMAD R7, R8.reuse, 0x8, R3 ;  /* 0x0000000808077824 */ /* 0x040fe400078e0203 */
[----:B------:R-:W-:Y:S02]  /*ba80*/  VIADD R8, R8, 0x1 ;  /* 0x0000000108087836 */ /* 0x000fe40000000000 */
[----:B------:R-:W0:Y:S03]  /*ba90*/  SYNCS.PHASECHK.TRANS64.TRYWAIT P0, [R7+URZ], R2 ;  /* 0x00000002070075a7 */ /* 0x000e26000800017f */
[----:B------:R-:W-:-:S04]  /*baa0*/  ISETP.NE.AND P1, PT, R8, 0x2, PT ;  /* 0x000000020800780c */ /* 0x000fc80003f25270 */
[----:B------:R-:W-:Y:S02]  /*bab0*/  SEL R5, RZ, 0x1, P1 ;  /* 0x00000001ff057807 */ /* 0x000fe40000800000 */
[----:B------:R-:W-:Y:S02]  /*bac0*/  SEL R8, R8, RZ, P1 ;  /* 0x000000ff08087207 */ /* 0x000fe40000800000 */
[----:B------:R-:W-:Y:S01]  /*bad0*/  LOP3.LUT R0, R0, R5, RZ, 0x3c, !PT ;  /* 0x0000000500007212 */ /* 0x000fe200078e3cff */
[----:B0-----:R-:W-:Y:S06]  /*bae0*/  @!P0 BRA `(.L_x_311) ;  /* 0x0000000000c88947 */ /* 0x001fec0003800000 */
.L_x_322:
[----:B------:R-:W-:Y:S01]  /*baf0*/  IMAD R3, R8, 0x8, R3 ;  /* 0x0000000808037824 */ /* 0x000fe200078e0203 */
[----:B------:R-:W-:-:S07]  /*bb00*/  SHF.L.U32 R0, R0, 0x1f, RZ ;  /* 0x0000001f00007819 */ /* 0x000fce00000006ff */
.L_x_312:
[----:B-1----:R1:W2:Y:S02]  /*bb10*/  SYNCS.PHASECHK.TRANS64.TRYWAIT P0, [R3+URZ], R0 ;  /* 0x00000000030075a7 */ /* 0x0022a4000800017f */
[----:B--2---:R-:W-:Y:S05]  /*bb20*/  @!P0 NANOSLEEP.SYNCS 0x989680 ;  /* 0x009896800000895d */ /* 0x004fea0003900000 */
[----:B------:R-:W2:Y:S02]  /*bb30*/  @!P0 SYNCS.PHASECHK.TRANS64 P0, [R3+URZ], R0 ;  /* 0x00000000030085a7 */ /* 0x000ea4000800007f */
[----:B--2---:R-:W-:Y:S05]  /*bb40*/  @!P0 BRA `(.L_x_312) ;  /* 0xfffffffc00f08947 */ /* 0x004fea000383ffff */
.L_x_309:
[----:B------:R-:W-:Y:S05]  /*bb50*/  BSYNC B0 ;  /* 0x0000000000007941 */ /* 0x000fea0003800000 */
.L_x_308:
[----:B------:R-:W-:Y:S05]  /*bb60*/  EXIT ;  /* 0x000000000000794d */ /* 0x000fea0003800000 */
.L_x_18:
[----:B0-----:R0:W1:Y:S02]  /*bb70*/  SYNCS.PHASECHK.TRANS64.TRYWAIT P0, [R159+URZ], R0 ;  /* 0x000000009f0075a7 */ /* 0x001064000800017f */
[----:B-1----:R-:W-:Y:S05]  /*bb80*/  @!P0 NANOSLEEP.SYNCS 0x989680 ;  /* 0x009896800000895d */ /* 0x002fea0003900000 */
[----:B------:R-:W1:Y:S02]  /*bb90*/  @!P0 SYNCS.PHASECHK.TRANS64 P0, [R159+URZ], R0 ;  /* 0x000000009f0085a7 */ /* 0x000e64000800007f */
[----:B-1----:R-:W-:Y:S05]  /*bba0*/  @!P0 BRA `(.L_x_18) ;  /* 0xfffffffc00f08947 */ /* 0x002fea000383ffff */
[----:B------:R-:W-:Y:S05]  /*bbb0*/  BRA `(.L_x_313) ;  /* 0xffffff5800f47947 */ /* 0x000fea000383ffff */
.L_x_23:
[----:B-1----:R1:W2:Y:S02]  /*bbc0*/  SYNCS.PHASECHK.TRANS64.TRYWAIT P1, [R3+URZ], R0 ;  /* 0x00000000030075a7 */ /* 0x0022a4000802017f */
[----:B--2---:R-:W-:Y:S05]  /*bbd0*/  @!P1 NANOSLEEP.SYNCS 0x989680 ;  /* 0x009896800000995d */ /* 0x004fea0003900000 */
[----:B------:R-:W2:Y:S02]  /*bbe0*/  @!P1 SYNCS.PHASECHK.TRANS64 P1, [R3+URZ], R0 ;  /* 0x00000000030095a7 */ /* 0x000ea4000802007f */
[----:B--2---:R-:W-:Y:S05]  /*bbf0*/  @!P1 BRA `(.L_x_23) ;  /* 0xfffffffc00f09947 */ /* 0x004fea000383ffff */
[----:B------:R-:W-:Y:S05]  /*bc00*/  BRA `(.L_x_22) ;  /* 0xffffff5c00647947 */ /* 0x000fea000383ffff */
.L_x_28:
[----:B-1----:R-:W-:-:S04]  /*bc10*/  IMAD.U32 R5, RZ, RZ, UR7 ;  /* 0x00000007ff057e24 */ /* 0x002fc8000f8e00ff */
[----:B------:R1:W2:Y:S03]  /*bc20*/  SYNCS.PHASECHK.TRANS64.TRYWAIT P1, [R5+URZ], R4 ;  /* 0x00000004050075a7 */ /* 0x0002a6000802017f */
[----:B--2---:R-:W-:Y:S05]  /*bc30*/  @!P1 NANOSLEEP.SYNCS 0x989680 ;  /* 0x009896800000995d */ /* 0x004fea0003900000 */
[----:B------:R-:W2:Y:S02]  /*bc40*/  @!P1 SYNCS.PHASECHK.TRANS64 P1, [R5+URZ], R4 ;  /* 0x00000004050095a7 */ /* 0x000ea4000802007f */
[----:B--2---:R-:W-:Y:S05]  /*bc50*/  @!P1 BRA `(.L_x_28) ;  /* 0xfffffffc00ec9947 */ /* 0x004fea000383ffff */
[----:B------:R-:W-:Y:S05]  /*bc60*/  BRA `(.L_x_27) ;  /* 0xffffff6000c07947 */ /* 0x000fea000383ffff */
.L_x_34:
[----:B0-----:R0:W1:Y:S02]  /*bc70*/  SYNCS.PHASECHK.TRANS64.TRYWAIT P0, [R159+URZ+0x10], R0 ;  /* 0x000010009f0075a7 */ /* 0x001064000800017f */
[----:B-1----:R-:W-:Y:S05]  /*bc80*/  @!P0 NANOSLEEP.SYNCS 0x989680 ;  /* 0x009896800000895d */ /* 0x002fea0003900000 */
[----:B------:R-:W1:Y:S02]  /*bc90*/  @!P0 SYNCS.PHASECHK.TRANS64 P0, [R159+URZ+0x10], R0 ;  /* 0x000010009f0085a7 */ /* 0x000e64000800007f */
[----:B-1----:R-:W-:Y:S05]  /*bca0*/  @!P0 BRA `(.L_x_34) ;  /* 0xfffffffc00f08947 */ /* 0x002fea000383ffff */
[----:B------:R-:W-:Y:S05]  /*bcb0*/  BRA `(.L_x_314) ;  /* 0xffffff6800a07947 */ /* 0x000fea000383ffff */
.L_x_295:
[----:B------:R-:W-:Y:S01]  /*bcc0*/  BSSY B1, `(.L_x_315) ;  /* 0x0000006000017945 */ /* 0x000fe20003800000 */
[----:B------:R-:W-:-:S07]  /*bcd0*/  IMAD.MOV.U32 R15, RZ, RZ, -0x1 ;  /* 0xffffffffff0f7424 */ /* 0x000fce00078e00ff */
[----:B------:R-:W-:Y:S05]  /*bce0*/  WARPSYNC.COLLECTIVE R15, `(.L_x_316) ;  /* 0x000000000f0c7348 */ /* 0x000fea0003c00000 */
[----:B------:R-:W-:Y:S02]  /*bcf0*/  ELECT P6, UR62, PT ;  /* 0x00000000003e782f */ /* 0x000fe400038c0000 */
[----:B------:R-:W-:Y:S01]  /*bd00*/  MOV R14, UR62 ;  /* 0x0000003e000e7c02 */ /* 0x000fe20008000f00 */
[----:B------:R-:W-:Y:S10]  /*bd10*/  ENDCOLLECTIVE ;  /* 0x000000000000791b */ /* 0x000ff40003800000 */
.L_x_316:
[----:B------:R-:W-:Y:S05]  /*bd20*/  BSYNC B1 ;  /* 0x0000000000017941 */ /* 0x000fea0003800000 */
.L_x_315:
[----:B------:R-:W-:Y:S05]  /*bd30*/  BRA `(.L_x_317) ;  /* 0xfffffff000187947 */ /* 0x000fea000383ffff */
.L_x_298:
[----:B0-----:R0:W1:Y:S02]  /*bd40*/  SYNCS.PHASECHK.TRANS64.TRYWAIT P1, [R12+URZ+0x10], R3 ;  /* 0x000010030c0075a7 */ /* 0x001064000802017f */
[----:B-1----:R-:W-:Y:S05]  /*bd50*/  @!P1 NANOSLEEP.SYNCS 0x989680 ;  /* 0x009896800000995d */ /* 0x002fea0003900000 */
[----:B------:R-:W1:Y:S02]  /*bd60*/  @!P1 SYNCS.PHASECHK.TRANS64 P1, [R12+URZ+0x10], R3 ;  /* 0x000010030c0095a7 */ /* 0x000e64000802007f */
[----:B-1----:R-:W-:Y:S05]  /*bd70*/  @!P1 BRA `(.L_x_298) ;  /* 0xfffffffc00f09947 */ /* 0x002fea000383ffff */
[----:B------:R-:W-:Y:S05]  /*bd80*/  BRA `(.L_x_318) ;  /* 0xfffffff0004c7947 */ /* 0x000fea000383ffff */
.L_x_307:
[----:B------:R-:W-:Y:S01]  /*bd90*/  BSSY B0, `(.L_x_319) ;  /* 0x0000006000007945 */ /* 0x000fe20003800000 */
[----:B------:R-:W-:-:S07]  /*bda0*/  IMAD.MOV.U32 R15, RZ, RZ, -0x1 ;  /* 0xffffffffff0f7424 */ /* 0x000fce00078e00ff */
[----:B------:R-:W-:Y:S05]  /*bdb0*/  WARPSYNC.COLLECTIVE R15, `(.L_x_320) ;  /* 0x000000000f0c7348 */ /* 0x000fea0003c00000 */
[----:B------:R-:W-:Y:S02]  /*bdc0*/  ELECT P6, UR62, PT ;  /* 0x00000000003e782f */ /* 0x000fe400038c0000 */
[----:B------:R-:W-:Y:S01]  /*bdd0*/  MOV R14, UR62 ;  /* 0x0000003e000e7c02 */ /* 0x000fe20008000f00 */
[----:B------:R-:W-:Y:S10]  /*bde0*/  ENDCOLLECTIVE ;  /* 0x000000000000791b */ /* 0x000ff40003800000 */
.L_x_320:
[----:B------:R-:W-:Y:S05]  /*bdf0*/  BSYNC B0 ;  /* 0x0000000000007941 */ /* 0x000fea0003800000 */
.L_x_319:
[----:B------:R-:W-:Y:S05]  /*be00*/  BRA `(.L_x_321) ;  /* 0xfffffff800e87947 */ /* 0x000fea000383ffff */
.L_x_311:
[----:B0-----:R0:W1:Y:S02]  /*be10*/  SYNCS.PHASECHK.TRANS64.TRYWAIT P0, [R7+URZ], R2 ;  /* 0x00000002070075a7 */ /* 0x001064000800017f */
[----:B-1----:R-:W-:Y:S05]  /*be20*/  @!P0 NANOSLEEP.SYNCS 0x989680 ;  /* 0x009896800000895d */ /* 0x002fea0003900000 */
[----:B------:R-:W1:Y:S02]  /*be30*/  @!P0 SYNCS.PHASECHK.TRANS64 P0, [R7+URZ], R2 ;  /* 0x00000002070085a7 */ /* 0x000e64000800007f */
[----:B-1----:R-:W-:Y:S05]  /*be40*/  @!P0 BRA `(.L_x_311) ;  /* 0xfffffffc00f08947 */ /* 0x002fea000383ffff */
[----:B------:R-:W-:Y:S05]  /*be50*/  BRA `(.L_x_322) ;  /* 0xfffffffc00247947 */ /* 0x000fea000383ffff */
.L_x_323:
[----:B------:R-:W-:-:S00]  /*be60*/  BRA `(.L_x_323) ;  /* 0xfffffffc00fc7947 */ /* 0x000fc0000383ffff */
[----:B------:R-:W-:-:S00]  /*be70*/  NOP ;  /* 0x0000000000007918 */ /* 0x000fc00000000000 */
        /* <DEDUP_REMOVED lines=8> */
.L_x_324:


//--------------------- .nv.global.init           --------------------------
	.section	.nv.global.init,"aw",@progbits
.nv.global.init:
	.type		$str$22,@object
	.size		$str$22,($str$23 - $str$22)
$str$22:
        /*0000*/ 	.byte	0x6b, 0x5f, 0x74, 0x69, 0x6c, 0x65, 0x5f, 0x63, 0x6f, 0x75, 0x6e, 0x74, 0x20, 0x3e, 0x3d, 0x20
        /*0010*/ 	.byte	0x31, 0x00
	.type		$str$23,@object
	.size		$str$23,(__unnamed_1 - $str$23)
$str$23:
        /*0012*/ 	.byte	0x2f, 0x74, 0x6d, 0x70, 0x2f, 0x63, 0x75, 0x74, 0x6c, 0x61, 0x73, 0x73, 0x5f, 0x73, 0x77, 0x65
        /*0022*/ 	.byte	0x65, 0x70, 0x5f, 0x73, 0x72, 0x63, 0x2f, 0x69, 0x6e, 0x63, 0x6c, 0x75, 0x64, 0x65, 0x2f, 0x63
        /*0032*/ 	.byte	0x75, 0x74, 0x6c, 0x61, 0x73, 0x73, 0x2f, 0x67, 0x65, 0x6d, 0x6d, 0x2f, 0x63, 0x6f, 0x6c, 0x6c
        /*0042*/ 	.byte	0x65, 0x63, 0x74, 0x69, 0x76, 0x65, 0x2f, 0x73, 0x6d, 0x39, 0x30, 0x5f, 0x6d, 0x6d, 0x61, 0x5f
        /*0052*/ 	.byte	0x74, 0x6d, 0x61, 0x5f, 0x67, 0x6d, 0x6d, 0x61, 0x5f, 0x73, 0x73, 0x5f, 0x77, 0x61, 0x72, 0x70
        /*0062*/ 	.byte	0x73, 0x70, 0x65, 0x63, 0x69, 0x61, 0x6c, 0x69, 0x7a, 0x65, 0x64, 0x2e, 0x68, 0x70, 0x70, 0x00
	.type		__unnamed_1,@object
	.size		__unnamed_1,(.L_0 - __unnamed_1)
__unnamed_1:
        /*0072*/ 	.byte	0x76, 0x6f, 0x69, 0x64, 0x20, 0x63, 0x75, 0x74, 0x6c, 0x61, 0x73, 0x73, 0x3a, 0x3a, 0x67, 0x65
        /* <DEDUP_REMOVED lines=180> */
        /*0bc2*/ 	.byte	0x65, 0x3a, 0x3a, 0x69, 0x64, 0x65, 0x6e, 0x74, 0x69, 0x74, 0x79, 0x5d, 0x00
.L_0:


//--------------------- .nv.shared._ZN7cutlass13device_kernelINS_4gemm6kernel13GemmUniversalIN4cute5tupleIJiiiiEEENS1_10collective13CollectiveMmaINS1_34MainloopSm90TmaGmmaWarpSpecializedILi2ENS5_IJNS4_1CILi8EEENSA_ILi1EEESC_EEENS1_32KernelTmaWarpSpecializedPingpongEEENS5_IJNSA_ILi64EEENSA_ILi256EEENSA_ILi128EEEEEENS_10bfloat16_tENS5_IJlSC_lEEESK_SL_NS4_8TiledMMAINS4_8MMA_AtomIJNS4_4SM904GMMA28MMA_64x256x16_F32BF16BF16_SSILNSP_5MajorE0ELSR_0ELNSP_7ScaleInE1ELSS_1EEEEEENS4_6LayoutINS5_IJSC_SC_SC_EEENS5_IJNSA_ILi0EEESX_SX_EEEEENS5_IJNS4_10UnderscoreES10_S10_EEEEENS4_13SM90_TMA_LOADENS4_14ComposedLayoutINS4_7SwizzleILi3ELi4ELi3EEENS4_18smem_ptr_flag_bitsILi16EEENSV_INS5_IJSB_SG_EEENS5_IJSG_SC_EEEEEEEvNS4_8identityENS4_23SM90_TMA_LOAD_MULTICASTES1C_vS1D_EENS_8epilogue10collective6detail29Sm90TmaWarpSpecializedAdapterINS1H_15DefaultEpilogueISK_SL_SL_NS1G_6thread17LinearCombinationISK_Li1EffLNS1L_9ScaleType4KindE0ELNS_15FloatRoundStyleE2ESK_EENS1_15EpilogueDefaultEEEEEvvEEEEvNT_6ParamsE --------------------------
	.section	.nv.shared._ZN7cutlass13device_kernelINS_4gemm6kernel13GemmUniversalIN4cute5tupleIJiiiiEEENS1_10collective13CollectiveMmaINS1_34MainloopSm90TmaGmmaWarpSpecializedILi2ENS5_IJNS4_1CILi8EEENSA_ILi1EEESC_EEENS1_32KernelTmaWarpSpecializedPingpongEEENS5_IJNSA_ILi64EEENSA_ILi256EEENSA_ILi128EEEEEENS_10bfloat16_tENS5_IJlSC_lEEESK_SL_NS4_8TiledMMAINS4_8MMA_AtomIJNS4_4SM904GMMA28MMA_64x256x16_F32BF16BF16_SSILNSP_5MajorE0ELSR_0ELNSP_7ScaleInE1ELSS_1EEEEEENS4_6LayoutINS5_IJSC_SC_SC_EEENS5_IJNSA_ILi0EEESX_SX_EEEEENS5_IJNS4_10UnderscoreES10_S10_EEEEENS4_13SM90_TMA_LOADENS4_14ComposedLayoutINS4_7SwizzleILi3ELi4ELi3EEENS4_18smem_ptr_flag_bitsILi16EEENSV_INS5_IJSB_SG_EEENS5_IJSG_SC_EEEEEEEvNS4_8identityENS4_23SM90_TMA_LOAD_MULTICASTES1C_vS1D_EENS_8epilogue10collective6detail29Sm90TmaWarpSpecializedAdapterINS1H_15DefaultEpilogueISK_SL_SL_NS1G_6thread17LinearCombinationISK_Li1EffLNS1L_9ScaleType4KindE0ELNS_15FloatRoundStyleE2ESK_EENS1_15EpilogueDefaultEEEEEvvEEEEvNT_6ParamsE,"aw",@nobits
	.sectionflags	@""
	.align	16
	.zero		1024


//--------------------- .nv.shared.reserved.0     --------------------------
	.section	.nv.shared.reserved.0,"aw",@nobits
	.weak		__nv_reservedSMEM_offset_0_alias
	.size		__nv_reservedSMEM_offset_0_alias, 0, 0
	.other		__nv_reservedSMEM_offset_0_alias,@"STO_CUDA_RESERVED_SHARED STV_DEFAULT"
__nv_reservedSMEM_offset_0_alias:
	.zero		0


//--------------------- .nv.global                --------------------------
	.section	.nv.global,"aw",@nobits
.nv.global:
	.type		_ZN40_INTERNAL_5f91e421_4_k_cu_6d12f114_291694cute1_E,@object
	.size		_ZN40_INTERNAL_5f91e421_4_k_cu_6d12f114_291694cute1_E,(_ZN40_INTERNAL_5f91e421_4_k_cu_6d12f114_291694cuda3std3__45__cpo6cbeginE - _ZN40_INTERNAL_5f91e421_4_k_cu_6d12f114_291694cute1_E)
_ZN40_INTERNAL_5f91e421_4_k_cu_6d12f114_291694cute1_E:
	.zero		1
	.type		_ZN40_INTERNAL_5f91e421_4_k_cu_6d12f114_291694cuda3std3__45__cpo6cbeginE,@object
	.size		_ZN40_INTERNAL_5f91e421_4_k_cu_6d12f114_291694cuda3std3__45__cpo6cbeginE,(_ZN40_INTERNAL_5f91e421_4_k_cu_6d12f114_291694cuda3std3__48in_placeE - _ZN40_INTERNAL_5f91e421_4_k_cu_6d12f114_291694cuda3std3__45__cpo6cbeginE)
_ZN40_INTERNAL_5f91e421_4_k_cu_6d12f114_291694cuda3std3__45__cpo6cbeginE:
	.zero		1
	.type		_ZN40_INTERNAL_5f91e421_4_k_cu_6d12f114_291694cuda3std3__48in_placeE,@object
	.size		_ZN40_INTERNAL_5f91e421_4_k_cu_6d12f114_291694cuda3std3__48in_placeE,(_ZN40_INTERNAL_5f91e421_4_k_cu_6d12f114_291694cuda3std6ranges3__45__cpo9iter_moveE - _ZN40_INTERNAL_5f91e421_4_k_cu_6d12f114_291694cuda3std3__48in_placeE)
_ZN40_INTERNAL_5f91e421_4_k_cu_6d12f114_291694cuda3std3__48in_placeE:
	.zero		1
	.type		_ZN40_INTERNAL_5f91e421_4_k_cu_6d12f114_291694cuda3std6ranges3__45__cpo9iter_moveE,@object
	.size		_ZN40_INTERNAL_5f91e421_4_k_cu_6d12f114_291694cuda3std6ranges3__45__cpo9iter_moveE,(_ZN40_INTERNAL_5f91e421_4_k_cu_6d12f114_291694cuda3std3__45__cpo5beginE - _ZN40_INTERNAL_5f91e421_4_k_cu_6d12f114_291694cuda3std6ranges3__45__cpo9iter_moveE)
_ZN40_INTERNAL_5f91e421_4_k_cu_6d12f114_291694cuda3std6ranges3__45__cpo9iter_moveE:
	.zero		1
	.type		_ZN40_INTERNAL_5f91e421_4_k_cu_6d12f114_291694cuda3std3__45__cpo5beginE,@object
	.size		_ZN40_INTERNAL_5f91e421_4_k_cu_6d12f114_291694cuda3std3__45__cpo5beginE,(_ZN40_INTERNAL_5f91e421_4_k_cu_6d12f114_291694cuda3std3__442_GLOBAL__N__5f91e421_4_k_cu_6d12f114_291696ignoreE - _ZN40_INTERNAL_5f91e421_4_k_cu_6d12f114_291694cuda3std3__45__cpo5beginE)
_ZN40_INTERNAL_5f91e421_4_k_cu_6d12f114_291694cuda3std3__45__cpo5beginE:
	.zero		1
	.type		_ZN40_INTERNAL_5f91e421_4_k_cu_6d12f114_291694cuda3std3__442_GLOBAL__N__5f91e421_4_k_cu_6d12f114_291696ignoreE,@object
	.size		_ZN40_INTERNAL_5f91e421_4_k_cu_6d12f114_291694cuda3std3__442_GLOBAL__N__5f91e421_4_k_cu_6d12f114_291696ignoreE,(_ZN40_INTERNAL_5f91e421_4_k_cu_6d12f114_291694cute7productE - _ZN40_INTERNAL_5f91e421_4_k_cu_6d12f114_291694cuda3std3__442_GLOBAL__N__5f91e421_4_k_cu_6d12f114_291696ignoreE)
_ZN40_INTERNAL_5f91e421_4_k_cu_6d12f114_291694cuda3std3__442_GLOBAL__N__5f91e421_4_k_cu_6d12f114_291696ignoreE:
	.zero		1
	.type		_ZN40_INTERNAL_5f91e421_4_k_cu_6d12f114_291694cute7productE,@object
	.size		_ZN40_INTERNAL_5f91e421_4_k_cu_6d12f114_291694cute7productE,(_ZN40_INTERNAL_5f91e421_4_k_cu_6d12f114_291694cuda3std3__45__cpo3endE - _ZN40_INTERNAL_5f91e421_4_k_cu_6d12f114_291694cute7productE)
_ZN40_INTERNAL_5f91e421_4_k_cu_6d12f114_291694cute7productE:
	.zero		1
	.type		_ZN40_INTERNAL_5f91e421_4_k_cu_6d12f114_291694cuda3std3__45__cpo3endE,@object
	.size		_ZN40_INTERNAL_5f91e421_4_k_cu_6d12f114_291694cuda3std3__45__cpo3endE,(_ZN40_INTERNAL_5f91e421_4_k_cu_6d12f114_291694cuda3std3__419piecewise_constructE - _ZN40_INTERNAL_5f91e421_4_k_cu_6d12f114_291694cuda3std3__45__cpo3endE)
_ZN40_INTERNAL_5f91e421_4_k_cu_6d12f114_291694cuda3std3__45__cpo3endE:
	.zero		1
	.type		_ZN40_INTERNAL_5f91e421_4_k_cu_6d12f114_291694cuda3std3__419piecewise_constructE,@object
	.size		_ZN40_INTERNAL_5f91e421_4_k_cu_6d12f114_291694cuda3std3__419piecewise_constructE,(_ZN40_INTERNAL_5f91e421_4_k_cu_6d12f114_291694cuda3std3__45__cpo4cendE - _ZN40_INTERNAL_5f91e421_4_k_cu_6d12f114_291694cuda3std3__419piecewise_constructE)
_ZN40_INTERNAL_5f91e421_4_k_cu_6d12f114_291694cuda3std3__419piecewise_constructE:
	.zero		1
	.type		_ZN40_INTERNAL_5f91e421_4_k_cu_6d12f114_291694cuda3std3__45__cpo4cendE,@object
	.size		_ZN40_INTERNAL_5f91e421_4_k_cu_6d12f114_291694cuda3std3__45__cpo4cendE,(_ZN40_INTERNAL_5f91e421_4_k_cu_6d12f114_291694cuda3std6ranges3__45__cpo4swapE - _ZN40_INTERNAL_5f91e421_4_k_cu_6d12f114_291694cuda3std3__45__cpo4cendE)
_ZN40_INTERNAL_5f91e421_4_k_cu_6d12f114_291694cuda3std3__45__cpo4cendE:
	.zero		1
	.type		_ZN40_INTERNAL_5f91e421_4_k_cu_6d12f114_291694cuda3std6ranges3__45__cpo4swapE,@object
	.size		_ZN40_INTERNAL_5f91e421_4_k_cu_6d12f114_291694cuda3std6ranges3__45__cpo4swapE,(.L_8 - _ZN40_INTERNAL_5f91e421_4_k_cu_6d12f114_291694cuda3std6ranges3__45__cpo4swapE)
_ZN40_INTERNAL_5f91e421_4_k_cu_6d12f114_291694cuda3std6ranges3__45__cpo4swapE:
	.zero		1
.L_8:


//--------------------- .nv.constant0._ZN7cutlass13device_kernelINS_4gemm6kernel13GemmUniversalIN4cute5tupleIJiiiiEEENS1_10collective13CollectiveMmaINS1_34MainloopSm90TmaGmmaWarpSpecializedILi2ENS5_IJNS4_1CILi8EEENSA_ILi1EEESC_EEENS1_32KernelTmaWarpSpecializedPingpongEEENS5_IJNSA_ILi64EEENSA_ILi256EEENSA_ILi128EEEEEENS_10bfloat16_tENS5_IJlSC_lEEESK_SL_NS4_8TiledMMAINS4_8MMA_AtomIJNS4_4SM904GMMA28MMA_64x256x16_F32BF16BF16_SSILNSP_5MajorE0ELSR_0ELNSP_7ScaleInE1ELSS_1EEEEEENS4_6LayoutINS5_IJSC_SC_SC_EEENS5_IJNSA_ILi0EEESX_SX_EEEEENS5_IJNS4_10UnderscoreES10_S10_EEEEENS4_13SM90_TMA_LOADENS4_14ComposedLayoutINS4_7SwizzleILi3ELi4ELi3EEENS4_18smem_ptr_flag_bitsILi16EEENSV_INS5_IJSB_SG_EEENS5_IJSG_SC_EEEEEEEvNS4_8identityENS4_23SM90_TMA_LOAD_MULTICASTES1C_vS1D_EENS_8epilogue10collective6detail29Sm90TmaWarpSpecializedAdapterINS1H_15DefaultEpilogueISK_SL_SL_NS1G_6thread17LinearCombinationISK_Li1EffLNS1L_9ScaleType4KindE0ELNS_15FloatRoundStyleE2ESK_EENS1_15EpilogueDefaultEEEEEvvEEEEvNT_6ParamsE --------------------------
	.section	.nv.constant0._ZN7cutlass13device_kernelINS_4gemm6kernel13GemmUniversalIN4cute5tupleIJiiiiEEENS1_10collective13CollectiveMmaINS1_34MainloopSm90TmaGmmaWarpSpecializedILi2ENS5_IJNS4_1CILi8EEENSA_ILi1EEESC_EEENS1_32KernelTmaWarpSpecializedPingpongEEENS5_IJNSA_ILi64EEENSA_ILi256EEENSA_ILi128EEEEEENS_10bfloat16_tENS5_IJlSC_lEEESK_SL_NS4_8TiledMMAINS4_8MMA_AtomIJNS4_4SM904GMMA28MMA_64x256x16_F32BF16BF16_SSILNSP_5MajorE0ELSR_0ELNSP_7ScaleInE1ELSS_1EEEEEENS4_6LayoutINS5_IJSC_SC_SC_EEENS5_IJNSA_ILi0EEESX_SX_EEEEENS5_IJNS4_10UnderscoreES10_S10_EEEEENS4_13SM90_TMA_LOADENS4_14ComposedLayoutINS4_7SwizzleILi3ELi4ELi3EEENS4_18smem_ptr_flag_bitsILi16EEENSV_INS5_IJSB_SG_EEENS5_IJSG_SC_EEEEEEEvNS4_8identityENS4_23SM90_TMA_LOAD_MULTICASTES1C_vS1D_EENS_8epilogue10collective6detail29Sm90TmaWarpSpecializedAdapterINS1H_15DefaultEpilogueISK_SL_SL_NS1G_6thread17LinearCombinationISK_Li1EffLNS1L_9ScaleType4KindE0ELNS_15FloatRoundStyleE2ESK_EENS1_15EpilogueDefaultEEEEEvvEEEEvNT_6ParamsE,"a",@progbits
	.sectionflags	@""
	.align	4
.nv.constant0._ZN7cutlass13device_kernelINS_4gemm6kernel13GemmUniversalIN4cute5tupleIJiiiiEEENS1_10collective13CollectiveMmaINS1_34MainloopSm90TmaGmmaWarpSpecializedILi2ENS5_IJNS4_1CILi8EEENSA_ILi1EEESC_EEENS1_32KernelTmaWarpSpecializedPingpongEEENS5_IJNSA_ILi64EEENSA_ILi256EEENSA_ILi128EEEEEENS_10bfloat16_tENS5_IJlSC_lEEESK_SL_NS4_8TiledMMAINS4_8MMA_AtomIJNS4_4SM904GMMA28MMA_64x256x16_F32BF16BF16_SSILNSP_5MajorE0ELSR_0ELNSP_7ScaleInE1ELSS_1EEEEEENS4_6LayoutINS5_IJSC_SC_SC_EEENS5_IJNSA_ILi0EEESX_SX_EEEEENS5_IJNS4_10UnderscoreES10_S10_EEEEENS4_13SM90_TMA_LOADENS4_14ComposedLayoutINS4_7SwizzleILi3ELi4ELi3EEENS4_18smem_ptr_flag_bitsILi16EEENSV_INS5_IJSB_SG_EEENS5_IJSG_SC_EEEEEEEvNS4_8identityENS4_23SM90_TMA_LOAD_MULTICASTES1C_vS1D_EENS_8epilogue10collective6detail29Sm90TmaWarpSpecializedAdapterINS1H_15DefaultEpilogueISK_SL_SL_NS1G_6thread17LinearCombinationISK_Li1EffLNS1L_9ScaleType4KindE0ELNS_15FloatRoundStyleE2ESK_EENS1_15EpilogueDefaultEEEEEvvEEEEvNT_6ParamsE:
	.zero		1664


//--------------------- SYMBOLS --------------------------

	.type		.nv.reservedSmem.offset0,@object
	.size		.nv.reservedSmem.offset0,0x4
	.type		__assertfail,@function
